	.target	sm_90a

	.elftype	@"ET_EXEC"


//--------------------- .note.nv.tkinfo           --------------------------
	.section	.note.nv.tkinfo,"",@"SHT_NOTE"
	.sectionflags	@"SHF_NOTE_NV_TKINFO"
	.tkinfo
        /*0018*/ 	.word	0x00000002
        /*0030*/ 	.string	""
        /*0030*/ 	.string	"ptxas"
        /*0030*/ 	.string	"Cuda compilation tools, release 13.0, V13.0.88"
        /*0030*/ 	.string	"Build cuda_13.0.r13.0/compiler.36424714_0"
        /*0030*/ 	.string	"-v  -suppress-debug-info  -lineinfo  -arch sm_90a "



//--------------------- .note.nv.cuinfo           --------------------------
	.section	.note.nv.cuinfo,"",@"SHT_NOTE"
	.sectionflags	@"SHF_NOTE_NV_CUINFO"
        /*0018*/ 	.short	0x0002
        /*001a*/ 	.short	0x005a
        /*001c*/ 	.short	0x0082
	.zero		2


//--------------------- .nv.info                  --------------------------
	.section	.nv.info,"",@"SHT_CUDA_INFO"
	.align	4


	//----- nvinfo : EIATTR_REGCOUNT
	.align		4
        /*0000*/ 	.byte	0x04, 0x2f
        /*0002*/ 	.short	(.L_1 - .L_0)
	.align		4
.L_0:
        /*0004*/ 	.word	index@(gluon_wgmma)
        /*0008*/ 	.word	0x0000003a


	//----- nvinfo : EIATTR_FRAME_SIZE
	.align		4
.L_1:
        /*000c*/ 	.byte	0x04, 0x11
        /*000e*/ 	.short	(.L_3 - .L_2)
	.align		4
.L_2:
        /*0010*/ 	.word	index@(gluon_wgmma)
        /*0014*/ 	.word	0x00000000


	//----- nvinfo : EIATTR_MIN_STACK_SIZE
	.align		4
.L_3:
        /*0018*/ 	.byte	0x04, 0x12
        /*001a*/ 	.short	(.L_5 - .L_4)
	.align		4
.L_4:
        /*001c*/ 	.word	index@(gluon_wgmma)
        /*0020*/ 	.word	0x00000000
.L_5:


//--------------------- .nv.compat                --------------------------
	.section	.nv.compat,"",@"SHT_CUDA_COMPAT_INFO"
	.align	4
        /*0000*/ 	.byte	0x02, 0x09, 0x01, 0x00, 0x02, 0x02, 0x04, 0x00, 0x02, 0x05, 0x05, 0x00, 0x03, 0x07, 0x01, 0x01
        /*0010*/ 	.byte	0x02, 0x03, 0x03, 0x00, 0x02, 0x06, 0x01, 0x00, 0x04, 0x0b, 0x08, 0x00, 0x00, 0x00, 0x00, 0x00
        /*0020*/ 	.byte	0x00, 0x00, 0x00, 0x00


//--------------------- .nv.info.gluon_wgmma      --------------------------
	.section	.nv.info.gluon_wgmma,"",@"SHT_CUDA_INFO"
	.sectionflags	@""
	.align	4


	//----- nvinfo : EIATTR_CUDA_API_VERSION
	.align		4
        /*0000*/ 	.byte	0x04, 0x37
        /*0002*/ 	.short	(.L_7 - .L_6)
.L_6:
        /*0004*/ 	.word	0x00000082


	//----- nvinfo : EIATTR_KPARAM_INFO
	.align		4
.L_7:
        /*0008*/ 	.byte	0x04, 0x17
        /*000a*/ 	.short	(.L_9 - .L_8)
.L_8:
        /*000c*/ 	.word	0x00000000
        /*0010*/ 	.short	0x000a
        /*0012*/ 	.short	0x0048
        /*0014*/ 	.byte	0x00, 0xf4, 0x21, 0x00


	//----- nvinfo : EIATTR_KPARAM_INFO
	.align		4
.L_9:
        /*0018*/ 	.byte	0x04, 0x17
        /*001a*/ 	.short	(.L_11 - .L_10)
.L_10:
        /*001c*/ 	.word	0x00000000
        /*0020*/ 	.short	0x0009
        /*0022*/ 	.short	0x0040
        /*0024*/ 	.byte	0x00, 0xf4, 0x21, 0x00


	//----- nvinfo : EIATTR_KPARAM_INFO
	.align		4
.L_11:
        /*0028*/ 	.byte	0x04, 0x17
        /*002a*/ 	.short	(.L_13 - .L_12)
.L_12:
        /*002c*/ 	.word	0x00000000
        /*0030*/ 	.short	0x0008
        /*0032*/ 	.short	0x0038
        /*0034*/ 	.byte	0x00, 0xf0, 0x21, 0x00


	//----- nvinfo : EIATTR_KPARAM_INFO
	.align		4
.L_13:
        /*0038*/ 	.byte	0x04, 0x17
        /*003a*/ 	.short	(.L_15 - .L_14)
.L_14:
        /*003c*/ 	.word	0x00000000
        /*0040*/ 	.short	0x0007
        /*0042*/ 	.short	0x0030
        /*0044*/ 	.byte	0x00, 0xf0, 0x21, 0x00


	//----- nvinfo : EIATTR_KPARAM_INFO
	.align		4
.L_15:
        /*0048*/ 	.byte	0x04, 0x17
        /*004a*/ 	.short	(.L_17 - .L_16)
.L_16:
        /*004c*/ 	.word	0x00000000
        /*0050*/ 	.short	0x0006
        /*0052*/ 	.short	0x0028
        /*0054*/ 	.byte	0x00, 0xf0, 0x21, 0x00


	//----- nvinfo : EIATTR_KPARAM_INFO
	.align		4
.L_17:
        /*0058*/ 	.byte	0x04, 0x17
        /*005a*/ 	.short	(.L_19 - .L_18)
.L_18:
        /*005c*/ 	.word	0x00000000
        /*0060*/ 	.short	0x0005
        /*0062*/ 	.short	0x0020
        /*0064*/ 	.byte	0x00, 0xf0, 0x11, 0x00


	//----- nvinfo : EIATTR_KPARAM_INFO
	.align		4
.L_19:
        /*0068*/ 	.byte	0x04, 0x17
        /*006a*/ 	.short	(.L_21 - .L_20)
.L_20:
        /*006c*/ 	.word	0x00000000
        /*0070*/ 	.short	0x0004
        /*0072*/ 	.short	0x001c
        /*0074*/ 	.byte	0x00, 0xf0, 0x11, 0x00


	//----- nvinfo : EIATTR_KPARAM_INFO
	.align		4
.L_21:
        /*0078*/ 	.byte	0x04, 0x17
        /*007a*/ 	.short	(.L_23 - .L_22)
.L_22:
        /*007c*/ 	.word	0x00000000
        /*0080*/ 	.short	0x0003
        /*0082*/ 	.short	0x0018
        /*0084*/ 	.byte	0x00, 0xf0, 0x11, 0x00


	//----- nvinfo : EIATTR_KPARAM_INFO
	.align		4
.L_23:
        /*0088*/ 	.byte	0x04, 0x17
        /*008a*/ 	.short	(.L_25 - .L_24)
.L_24:
        /*008c*/ 	.word	0x00000000
        /*0090*/ 	.short	0x0002
        /*0092*/ 	.short	0x0010
        /*0094*/ 	.byte	0x00, 0xf4, 0x21, 0x00


	//----- nvinfo : EIATTR_KPARAM_INFO
	.align		4
.L_25:
        /*0098*/ 	.byte	0x04, 0x17
        /*009a*/ 	.short	(.L_27 - .L_26)
.L_26:
        /*009c*/ 	.word	0x00000000
        /*00a0*/ 	.short	0x0001
        /*00a2*/ 	.short	0x0008
        /*00a4*/ 	.byte	0x00, 0xf4, 0x21, 0x00


	//----- nvinfo : EIATTR_KPARAM_INFO
	.align		4
.L_27:
        /*00a8*/ 	.byte	0x04, 0x17
        /*00aa*/ 	.short	(.L_29 - .L_28)
.L_28:
        /*00ac*/ 	.word	0x00000000
        /*00b0*/ 	.short	0x0000
        /*00b2*/ 	.short	0x0000
        /*00b4*/ 	.byte	0x00, 0xf4, 0x21, 0x00


	//----- nvinfo : EIATTR_SPARSE_MMA_MASK
	.align		4
.L_29:
        /*00b8*/ 	.byte	0x03, 0x50
        /*00ba*/ 	.short	0x0000


	//----- nvinfo : EIATTR_MAXREG_COUNT
	.align		4
        /*00bc*/ 	.byte	0x03, 0x1b
        /*00be*/ 	.short	0x00ff


	//----- nvinfo : EIATTR_NUM_BARRIERS
	.align		4
        /*00c0*/ 	.byte	0x02, 0x4c
        /*00c2*/ 	.byte	0x01
	.zero		1


	//----- nvinfo : EIATTR_MERCURY_ISA_VERSION
	.align		4
        /*00c4*/ 	.byte	0x03, 0x5f
        /*00c6*/ 	.short	0x0101


	//----- nvinfo : EIATTR_INT_WARP_WIDE_INSTR_OFFSETS
	.align		4
        /*00c8*/ 	.byte	0x04, 0x31
        /*00ca*/ 	.short	(.L_31 - .L_30)


	//   ....[0]....
.L_30:
        /*00cc*/ 	.word	0x000012d0


	//   ....[1]....
        /*00d0*/ 	.word	0x000012f0


	//   ....[2]....
        /*00d4*/ 	.word	0x000013a0


	//   ....[3]....
        /*00d8*/ 	.word	0x00001650


	//   ....[4]....
        /*00dc*/ 	.word	0x00001660


	//   ....[5]....
        /*00e0*/ 	.word	0x000016d0


	//   ....[6]....
        /*00e4*/ 	.word	0x000016e0


	//   ....[7]....
        /*00e8*/ 	.word	0x00001ab0


	//   ....[8]....
        /*00ec*/ 	.word	0x00001ad0


	//----- nvinfo : EIATTR_COOP_GROUP_MASK_REGIDS
	.align		4
.L_31:
        /*00f0*/ 	.byte	0x04, 0x29
        /*00f2*/ 	.short	(.L_33 - .L_32)


	//   ....[0]....
.L_32:
        /*00f4*/ 	.word	0xffffffff


	//   ....[1]....
        /*00f8*/ 	.word	0xffffffff


	//   ....[2]....
        /*00fc*/ 	.word	0xffffffff


	//----- nvinfo : EIATTR_COOP_GROUP_INSTR_OFFSETS
	.align		4
.L_33:
        /*0100*/ 	.byte	0x04, 0x28
        /*0102*/ 	.short	(.L_35 - .L_34)


	//   ....[0]....
.L_34:
        /*0104*/ 	.word	0x00000140


	//   ....[1]....
        /*0108*/ 	.word	0x00000700


	//   ....[2]....
        /*010c*/ 	.word	0x00000cf0


	//----- nvinfo : EIATTR_MBARRIER_INSTR_OFFSETS
	.align		4
.L_35:
        /*0110*/ 	.byte	0x04, 0x39
        /*0112*/ 	.short	(.L_37 - .L_36)


	//   ....[0]....
.L_36:
        /*0114*/ 	.word	0x00001420
        /*0118*/ 	.word	0x000000ff
        /*011c*/ 	.word	0x00003000
        /*0120*/ 	.short	0x0100
        /*0122*/ 	.byte	0x08
	.zero		1


	//   ....[1]....
        /*0124*/ 	.word	0x00001440
        /*0128*/ 	.word	0x000000ff
        /*012c*/ 	.word	0x00003008
        /*0130*/ 	.short	0x0100
        /*0132*/ 	.byte	0x08
	.zero		1


	//   ....[2]....
        /*0134*/ 	.word	0x00001790
        /*0138*/ 	.word	0x000000ff
        /*013c*/ 	.word	0x00003000
        /*0140*/ 	.short	0x010a
        /*0142*/ 	.byte	0x14
	.zero		1


	//   ....[3]....
        /*0144*/ 	.word	0x00001a10
        /*0148*/ 	.word	0x000000ff
        /*014c*/ 	.word	0x00003000
        /*0150*/ 	.short	0x0108
        /*0152*/ 	.byte	0x08
	.zero		1


	//   ....[4]....
        /*0154*/ 	.word	0x00001b20
        /*0158*/ 	.word	0x000000ff
        /*015c*/ 	.word	0x00003008
        /*0160*/ 	.short	0x0108
        /*0162*/ 	.byte	0x08
	.zero		1


	//   ....[5]....
        /*0164*/ 	.word	0x00001cd0
        /*0168*/ 	.word	0x000000ff
        /*016c*/ 	.word	0x00003000
        /*0170*/ 	.short	0x010a
        /*0172*/ 	.byte	0x14
	.zero		1


	//----- nvinfo : EIATTR_NUM_MBARRIERS
	.align		4
.L_37:
        /*0174*/ 	.byte	0x03, 0x38
        /*0176*/ 	.short	0x0002


	//----- nvinfo : EIATTR_EXIT_INSTR_OFFSETS
	.align		4
        /*0178*/ 	.byte	0x04, 0x1c
        /*017a*/ 	.short	(.L_39 - .L_38)


	//   ....[0]....
.L_38:
        /*017c*/ 	.word	0x00001cc0


	//----- nvinfo : EIATTR_REQNTID
	.align		4
.L_39:
        /*0180*/ 	.byte	0x04, 0x10
        /*0182*/ 	.short	(.L_41 - .L_40)
.L_40:
        /*0184*/ 	.word	0x00000100
        /*0188*/ 	.word	0x00000001
        /*018c*/ 	.word	0x00000001


	//----- nvinfo : EIATTR_CRS_STACK_SIZE
	.align		4
.L_41:
        /*0190*/ 	.byte	0x04, 0x1e
        /*0192*/ 	.short	(.L_43 - .L_42)
.L_42:
        /*0194*/ 	.word	0x00000000


	//----- nvinfo : EIATTR_CBANK_PARAM_SIZE
	.align		4
.L_43:
        /*0198*/ 	.byte	0x03, 0x19
        /*019a*/ 	.short	0x0050


	//----- nvinfo : EIATTR_PARAM_CBANK
	.align		4
        /*019c*/ 	.byte	0x04, 0x0a
        /*019e*/ 	.short	(.L_45 - .L_44)
	.align		4
.L_44:
        /*01a0*/ 	.word	index@(.nv.constant0.gluon_wgmma)
        /*01a4*/ 	.short	0x0210
        /*01a6*/ 	.short	0x0050


	//----- nvinfo : EIATTR_SW_WAR
	.align		4
.L_45:
        /*01a8*/ 	.byte	0x04, 0x36
        /*01aa*/ 	.short	(.L_47 - .L_46)
.L_46:
        /*01ac*/ 	.word	0x00000008
.L_47:


//--------------------- .nv.callgraph             --------------------------
	.section	.nv.callgraph,"",@"SHT_CUDA_CALLGRAPH"
	.align	4
	.sectionentsize	8
	.align		4
        /*0000*/ 	.word	0x00000000
	.align		4
        /*0004*/ 	.word	0xffffffff
	.align		4
        /*0008*/ 	.word	0x00000000
	.align		4
        /*000c*/ 	.word	0xfffffffe
	.align		4
        /*0010*/ 	.word	0x00000000
	.align		4
        /*0014*/ 	.word	0xfffffffd
	.align		4
        /*0018*/ 	.word	0x00000000
	.align		4
        /*001c*/ 	.word	0xfffffffc


//--------------------- .text.gluon_wgmma         --------------------------
	.section	.text.gluon_wgmma,"ax",@progbits
	.align	128
        .global         gluon_wgmma
        .type           gluon_wgmma,@function
        .size           gluon_wgmma,(.L_x_53 - gluon_wgmma)
        .other          gluon_wgmma,@"STO_CUDA_ENTRY STV_DEFAULT"
gluon_wgmma:
.text.gluon_wgmma:
[----:B------:R-:W-:Y:S01]  /*0000*/  LDC R1, c[0x0][0x28] ;  /* 0x00000a00ff017b82 */ /* 0x000fe20000000800 */
[----:B------:R-:W1:Y:S07]  /*0010*/  S2R R0, SR_TID.X ;  /* 0x0000000000007919 */ /* 0x000e6e0000002100 */
[----:B------:R-:W2:Y:S01]  /*0020*/  S2UR UR4, SR_CgaCtaId ;  /* 0x00000000000479c3 */ /* 0x000ea20000008800 */
[----:B------:R-:W-:Y:S01]  /*0030*/  UMOV UR8, 0x400 ;  /* 0x0000040000087882 */ /* 0x000fe20000000000 */
[----:B------:R-:W-:Y:S01]  /*0040*/  ULDC UR6, c[0x0][0xc] ;  /* 0x0000030000067ab9 */ /* 0x000fe20000000800 */
[----:B------:R-:W-:Y:S01]  /*0050*/  ULDC.64 UR24, c[0x0][0x250] ;  /* 0x0000940000187ab9 */ /* 0x000fe20000000a00 */
[----:B------:R-:W-:Y:S04]  /*0060*/  BSSY B0, `(.L_x_0) ;  /* 0x000001e000007945 */ /* 0x000fe80003800000 */
[----:B------:R-:W3:Y:S08]  /*0070*/  LDC R9, c[0x0][0x230] ;  /* 0x00008c00ff097b82 */ /* 0x000ef00000000800 */
[----:B------:R-:W-:Y:S08]  /*0080*/  S2UR UR30, SR_CTAID.Y ;  /* 0x00000000001e79c3 */ /* 0x000ff00000002600 */
[----:B------:R-:W4:Y:S01]  /*0090*/  S2UR UR5, SR_CTAID.Z ;  /* 0x00000000000579c3 */ /* 0x000f220000002700 */
[----:B--2---:R-:W-:-:S03]  /*00a0*/  ULEA UR8, UR4, UR8, 0x18 ;  /* 0x0000000804087291 */ /* 0x004fc6000f8ec03f */
[----:B------:R-:W-:Y:S01]  /*00b0*/  ULDC UR4, c[0x0][0x10] ;  /* 0x0000040000047ab9 */ /* 0x000fe20000000800 */
[----:B-1----:R-:W-:-:S03]  /*00c0*/  LOP3.LUT R7, R0, 0xff, RZ, 0xc0, !PT ;  /* 0x000000ff00077812 */ /* 0x002fc600078ec0ff */
[----:B------:R-:W1:Y:S01]  /*00d0*/  S2UR UR31, SR_CTAID.X ;  /* 0x00000000001f79c3 */ /* 0x000e620000002500 */
[----:B---3--:R-:W-:Y:S01]  /*00e0*/  VIADD R6, R9, 0xffffffff ;  /* 0xffffffff09067836 */ /* 0x008fe20000000000 */
[C---:B------:R-:W-:Y:S02]  /*00f0*/  ISETP.GE.U32.AND P0, PT, R7.reuse, 0x20, PT ;  /* 0x000000200700780c */ /* 0x040fe40003f06070 */
[C---:B------:R-:W-:Y:S02]  /*0100*/  ISETP.NE.U32.AND P2, PT, R7.reuse, RZ, PT ;  /* 0x000000ff0700720c */ /* 0x040fe40003f45070 */
[----:B------:R-:W-:Y:S02]  /*0110*/  LEA R3, R7, UR8, 0x2 ;  /* 0x0000000807037c11 */ /* 0x000fe4000f8e10ff */
[----:B------:R-:W2:Y:S07]  /*0120*/  LDC R2, c[0x0][0x228] ;  /* 0x00008a00ff027b82 */ /* 0x000eae0000000800 */
[----:B------:R3:W-:Y:S01]  /*0130*/  @!P0 STS [R3], RZ ;  /* 0x000000ff03008388 */ /* 0x0007e20000000800 */
[----:B------:R-:W-:-:S03]  /*0140*/  NOP ;  /* 0x0000000000007918 */ /* 0x000fc60000000000 */
[----:B------:R3:W-:Y:S01]  /*0150*/  @!P2 STS [UR8+0x20], R6 ;  /* 0x00002006ff00a988 */ /* 0x0007e20008000808 */
[----:B----4-:R-:W-:-:S04]  /*0160*/  UIMAD UR4, UR5, UR4, UR30 ;  /* 0x00000004050472a4 */ /* 0x010fc8000f8e021e */
[----:B-1----:R-:W-:-:S04]  /*0170*/  UIMAD UR4, UR4, UR6, UR31 ;  /* 0x00000006040472a4 */ /* 0x002fc8000f8e021f */
[----:B------:R-:W-:Y:S01]  /*0180*/  UIMAD UR5, UR4, 0x180, URZ ;  /* 0x00000180040578a4 */ /* 0x000fe2000f8e023f */
[----:B--2---:R-:W-:Y:S02]  /*0190*/  VIADD R2, R2, 0xffffffff ;  /* 0xffffffff02027836 */ /* 0x004fe40000000000 */
[----:B------:R-:W-:Y:S01]  /*01a0*/  UMOV UR4, URZ ;  /* 0x0000003f00047c82 */ /* 0x000fe20008000000 */
[----:B------:R-:W-:-:S04]  /*01b0*/  UIADD3 UR28, UP0, UR5, UR24, URZ ;  /* 0x00000018051c7290 */ /* 0x000fc8000ff1e03f */
[----:B------:R-:W-:Y:S01]  /*01c0*/  ULEA.HI.X.SX32 UR29, UR5, UR25, 0x1, UP0 ;  /* 0x00000019051d7291 */ /* 0x000fe200080f0e3f */
[----:B---3--:R-:W-:Y:S11]  /*01d0*/  @P2 BRA `(.L_x_1) ;  /* 0x0000000000182947 */ /* 0x008ff60003800000 */
[----:B------:R-:W1:Y:S01]  /*01e0*/  LDS R4, [UR8+0x8] ;  /* 0x00000808ff047984 */ /* 0x000e620008000800 */
[----:B------:R-:W2:Y:S01]  /*01f0*/  LDC.64 R10, c[0x0][0x210] ;  /* 0x00008400ff0a7b82 */ /* 0x000ea20000000a00 */
[----:B------:R-:W-:Y:S02]  /*0200*/  IMAD.MOV.U32 R5, RZ, RZ, 0x70 ;  /* 0x00000070ff057424 */ /* 0x000fe400078e00ff */
[----:B--2---:R2:W-:Y:S03]  /*0210*/  STS.64 [UR8], R10 ;  /* 0x0000000aff007988 */ /* 0x0045e60008000a08 */
[----:B-1----:R-:W-:-:S05]  /*0220*/  LOP3.LUT R4, R4, 0x10, R5, 0xd8, !PT ;  /* 0x0000001004047812 */ /* 0x002fca00078ed805 */
[----:B------:R2:W-:Y:S02]  /*0230*/  STS [UR8+0x8], R4 ;  /* 0x00000804ff007988 */ /* 0x0005e40008000808 */
.L_x_1:
[----:B------:R-:W-:Y:S05]  /*0240*/  BSYNC B0 ;  /* 0x0000000000007941 */ /* 0x000fea0003800000 */
.L_x_0:
[----:B------:R-:W-:Y:S04]  /*0250*/  BSSY B0, `(.L_x_2) ;  /* 0x000000a000007945 */ /* 0x000fe80003800000 */
[----:B------:R-:W-:Y:S05]  /*0260*/  @P2 BRA `(.L_x_3) ;  /* 0x0000000000202947 */ /* 0x000fea0003800000 */
[----:B--2---:R-:W1:Y:S01]  /*0270*/  LDS R4, [UR8+0x34] ;  /* 0x00003408ff047984 */ /* 0x004e620008000800 */
[----:B------:R-:W-:Y:S02]  /*0280*/  IMAD.MOV.U32 R5, RZ, RZ, 0x1f000000 ;  /* 0x1f000000ff057424 */ /* 0x000fe400078e00ff */
[----:B------:R-:W-:Y:S01]  /*0290*/  @!P2 IMAD.MOV.U32 R8, RZ, RZ, 0x7f ;  /* 0x0000007fff08a424 */ /* 0x000fe200078e00ff */
[----:B------:R-:W2:Y:S02]  /*02a0*/  @!P2 LDS R11, [UR8+0x38] ;  /* 0x00003808ff0ba984 */ /* 0x000ea40008000800 */
[----:B-1----:R-:W-:Y:S02]  /*02b0*/  LOP3.LUT R4, R4, 0xff000000, R5, 0xb8, !PT ;  /* 0xff00000004047812 */ /* 0x002fe400078eb805 */
[----:B--2---:R-:W-:-:S03]  /*02c0*/  @!P2 LOP3.LUT R5, R11, 0xff, R8, 0xb8, !PT ;  /* 0x000000ff0b05a812 */ /* 0x004fc600078eb808 */
[----:B------:R1:W-:Y:S04]  /*02d0*/  STS [UR8+0x34], R4 ;  /* 0x00003404ff007988 */ /* 0x0003e80008000808 */
[----:B------:R1:W-:Y:S02]  /*02e0*/  @!P2 STS [UR8+0x38], R5 ;  /* 0x00003805ff00a988 */ /* 0x0003e40008000808 */
.L_x_3:
[----:B------:R-:W-:Y:S05]  /*02f0*/  BSYNC B0 ;  /* 0x0000000000007941 */ /* 0x000fea0003800000 */
.L_x_2:
[----:B------:R-:W-:Y:S04]  /*0300*/  BSSY B0, `(.L_x_4) ;  /* 0x000000a000007945 */ /* 0x000fe80003800000 */
[----:B------:R-:W-:Y:S05]  /*0310*/  @P2 BRA `(.L_x_5) ;  /* 0x0000000000202947 */ /* 0x000fea0003800000 */
[----:B-12---:R-:W1:Y:S01]  /*0320*/  LDS R4, [UR8+0x1c] ;  /* 0x00001c08ff047984 */ /* 0x006e620008000800 */
[----:B------:R-:W2:Y:S03]  /*0330*/  LDC.64 R12, c[0x0][0x238] ;  /* 0x00008e00ff0c7b82 */ /* 0x000ea60000000a00 */
[----:B------:R3:W-:Y:S01]  /*0340*/  STS [UR8+0x24], R2 ;  /* 0x00002402ff007988 */ /* 0x0007e20008000808 */
[--C-:B--2---:R-:W-:Y:S02]  /*0350*/  SHF.R.U32.HI R11, RZ, 0x4, R13.reuse ;  /* 0x00000004ff0b7819 */ /* 0x104fe4000001160d */
[----:B------:R-:W-:-:S05]  /*0360*/  SHF.R.U64 R5, R12, 0x4, R13 ;  /* 0x000000040c057819 */ /* 0x000fca000000120d */
[----:B------:R3:W-:Y:S01]  /*0370*/  STS [UR8+0xc], R5 ;  /* 0x00000c05ff007988 */ /* 0x0007e20008000808 */
[----:B-1----:R-:W-:-:S05]  /*0380*/  LOP3.LUT R4, R4, 0xf, R11, 0xb8, !PT ;  /* 0x0000000f04047812 */ /* 0x002fca00078eb80b */
[----:B------:R3:W-:Y:S02]  /*0390*/  STS [UR8+0x1c], R4 ;  /* 0x00001c04ff007988 */ /* 0x0007e40008000808 */
.L_x_5:
[----:B------:R-:W-:Y:S05]  /*03a0*/  BSYNC B0 ;  /* 0x0000000000007941 */ /* 0x000fea0003800000 */
.L_x_4:
[----:B------:R-:W-:Y:S04]  /*03b0*/  BSSY B1, `(.L_x_6) ;  /* 0x000001d000017945 */ /* 0x000fe80003800000 */
[----:B------:R-:W-:Y:S04]  /*03c0*/  BSSY B0, `(.L_x_7) ;  /* 0x0000018000007945 */ /* 0x000fe80003800000 */
[----:B------:R-:W-:Y:S05]  /*03d0*/  @P2 BRA `(.L_x_8) ;  /* 0x00000000001c2947 */ /* 0x000fea0003800000 */
[----:B-123--:R-:W1:Y:S02]  /*03e0*/  LDS R4, [UR8+0x34] ;  /* 0x00003408ff047984 */ /* 0x00ee640008000800 */
[----:B-1----:R-:W-:-:S05]  /*03f0*/  LOP3.LUT R4, R4, 0x7, RZ, 0xb8, !PT ;  /* 0x0000000704047812 */ /* 0x002fca00078eb8ff */
[----:B------:R1:W-:Y:S01]  /*0400*/  STS [UR8+0x34], R4 ;  /* 0x00003404ff007988 */ /* 0x0003e20008000808 */
[----:B------:R-:W-:Y:S05]  /*0410*/  @P2 BRA `(.L_x_9) ;  /* 0x00000000001c2947 */ /* 0x000fea0003800000 */
[----:B-1----:R-:W1:Y:S02]  /*0420*/  LDS R4, [UR8+0x34] ;  /* 0x00003408ff047984 */ /* 0x002e640008000800 */
[----:B-1----:R-:W-:-:S05]  /*0430*/  LOP3.LUT R4, R4, 0x38, RZ, 0xb8, !PT ;  /* 0x0000003804047812 */ /* 0x002fca00078eb8ff */
[----:B------:R4:W-:Y:S02]  /*0440*/  STS [UR8+0x34], R4 ;  /* 0x00003404ff007988 */ /* 0x0009e40008000808 */
.L_x_8:
[----:B------:R-:W-:Y:S05]  /*0450*/  @P2 BRA `(.L_x_10) ;  /* 0x00000000001c2947 */ /* 0x000fea0003800000 */
[----:B-1234-:R-:W1:Y:S02]  /*0460*/  LDS R4, [UR8+0x8] ;  /* 0x00000808ff047984 */ /* 0x01ee640008000800 */
[----:B-1----:R-:W-:-:S05]  /*0470*/  LOP3.LUT R4, R4, 0x780, RZ, 0xb8, !PT ;  /* 0x0000078004047812 */ /* 0x002fca00078eb8ff */
[----:B------:R2:W-:Y:S02]  /*0480*/  STS [UR8+0x8], R4 ;  /* 0x00000804ff007988 */ /* 0x0005e40008000808 */
.L_x_9:
[----:B------:R-:W-:Y:S05]  /*0490*/  @P2 BRA `(.L_x_11) ;  /* 0x0000000000282947 */ /* 0x000fea0003800000 */
[----:B-12---:R-:W1:Y:S02]  /*04a0*/  LDS R4, [UR8+0x8] ;  /* 0x00000808ff047984 */ /* 0x006e640008000800 */
[----:B-1----:R-:W-:-:S05]  /*04b0*/  LOP3.LUT R4, R4, 0x1800, RZ, 0xb8, !PT ;  /* 0x0000180004047812 */ /* 0x002fca00078eb8ff */
[----:B------:R5:W-:Y:S02]  /*04c0*/  STS [UR8+0x8], R4 ;  /* 0x00000804ff007988 */ /* 0x000be40008000808 */
.L_x_10:
[----:B------:R-:W-:Y:S05]  /*04d0*/  @P2 BREAK B0 ;  /* 0x0000000000002942 */ /* 0x000fea0003800000 */
[----:B------:R-:W-:Y:S05]  /*04e0*/  @P2 BRA `(.L_x_12) ;  /* 0x0000000000242947 */ /* 0x000fea0003800000 */
[----:B-1-3--:R-:W1:Y:S01]  /*04f0*/  LDS R5, [UR8+0x8] ;  /* 0x00000808ff057984 */ /* 0x00ae620008000800 */
[----:B--2-45:R-:W-:-:S05]  /*0500*/  IMAD.MOV.U32 R4, RZ, RZ, 0x6000 ;  /* 0x00006000ff047424 */ /* 0x034fca00078e00ff */
[----:B-1----:R-:W-:-:S04]  /*0510*/  LOP3.LUT R4, R5, 0x2000, R4, 0xd8, !PT ;  /* 0x0000200005047812 */ /* 0x002fc800078ed804 */
[----:B------:R-:W-:-:S05]  /*0520*/  LOP3.LUT R4, R4, 0x400000, RZ, 0xb8, !PT ;  /* 0x0040000004047812 */ /* 0x000fca00078eb8ff */
[----:B------:R3:W-:Y:S02]  /*0530*/  STS [UR8+0x8], R4 ;  /* 0x00000804ff007988 */ /* 0x0007e40008000808 */
.L_x_11:
[----:B------:R-:W-:Y:S05]  /*0540*/  BSYNC B0 ;  /* 0x0000000000007941 */ /* 0x000fea0003800000 */
.L_x_7:
[----:B-123--:R-:W1:Y:S02]  /*0550*/  @!P2 LDS R4, [UR8+0x8] ;  /* 0x00000808ff04a984 */ /* 0x00ee640008000800 */
[----:B-1----:R-:W-:-:S05]  /*0560*/  @!P2 LOP3.LUT R4, R4, 0x8000, RZ, 0xb8, !PT ;  /* 0x000080000404a812 */ /* 0x002fca00078eb8ff */
[----:B------:R1:W-:Y:S02]  /*0570*/  @!P2 STS [UR8+0x8], R4 ;  /* 0x00000804ff00a988 */ /* 0x0003e40008000808 */
.L_x_12:
[----:B------:R-:W-:Y:S05]  /*0580*/  BSYNC B1 ;  /* 0x0000000000017941 */ /* 0x000fea0003800000 */
.L_x_6:
[----:B------:R-:W-:Y:S05]  /*0590*/  WARPSYNC.ALL ;  /* 0x0000000000007948 */ /* 0x000fea0003800000 */
[----:B------:R-:W-:Y:S05]  /*05a0*/  @P0 BRA `(.L_x_13) ;  /* 0x0000000000300947 */ /* 0x000fea0003800000 */
[----:B-12345:R-:W1:Y:S01]  /*05b0*/  S2R R4, SR_LANEID ;  /* 0x0000000000047919 */ /* 0x03ee620000000000 */
[----:B------:R-:W-:Y:S05]  /*05c0*/  WARPSYNC.ALL ;  /* 0x0000000000007948 */ /* 0x000fea0003800000 */
[----:B-1----:R-:W-:-:S05]  /*05d0*/  IMAD.SHL.U32 R8, R4, 0x4, RZ ;  /* 0x0000000404087824 */ /* 0x002fca00078e00ff */
[----:B------:R-:W1:Y:S01]  /*05e0*/  LDS R11, [R8+UR8] ;  /* 0x00000008080b7984 */ /* 0x000e620008000800 */
[----:B------:R-:W-:Y:S01]  /*05f0*/  IADD3 R4, P1, R8, UR28, RZ ;  /* 0x0000001c08047c10 */ /* 0x000fe2000ff3e0ff */
[----:B------:R-:W-:-:S04]  /*0600*/  UMOV UR6, UR28 ;  /* 0x0000001c00067c82 */ /* 0x000fc80008000000 */
[----:B------:R-:W-:Y:S01]  /*0610*/  IMAD.X R5, RZ, RZ, UR29, P1 ;  /* 0x0000001dff057e24 */ /* 0x000fe200088e06ff */
[----:B------:R-:W-:-:S04]  /*0620*/  UMOV UR7, UR29 ;  /* 0x0000001d00077c82 */ /* 0x000fc80008000000 */
[----:B-1----:R1:W2:Y:S01]  /*0630*/  ATOMG.E.EXCH.STRONG.GPU PT, RZ, [R4], R11 ;  /* 0x0000000b04ff73a8 */ /* 0x0022a200041ee100 */
[----:B------:R-:W-:-:S04]  /*0640*/  DEPBAR {5,4,3,2,1,0} ;  /* 0x0000003f0000791a */ /* 0x000fc80000000000 */
[----:B------:R1:W-:Y:S01]  /*0650*/  UTMACCTL.IV [UR6] ;  /* 0x00000000060079b9 */ /* 0x0003e20008000000 */
[----:B------:R-:W-:Y:S01]  /*0660*/  NOP ;  /* 0x0000000000007918 */ /* 0x000fe20000000000 */
.L_x_13:
[----:B------:R-:W-:Y:S05]  /*0670*/  @P0 BRA `(.L_x_14) ;  /* 0x00000000000c0947 */ /* 0x000fea0003800000 */
[----:B------:R0:W-:Y:S01]  /*0680*/  UTMACMDFLUSH ;  /* 0x00000000000079b7 */ /* 0x0001e20000000000 */
[----:B------:R-:W-:Y:S05]  /*0690*/  @P0 BRA `(.L_x_14) ;  /* 0x0000000000040947 */ /* 0x000fea0003800000 */
[----:B------:R-:W-:-:S04]  /*06a0*/  DEPBAR.LE SB0, 0x0 ;  /* 0x000080000000791a */ /* 0x000fc80000000000 */
.L_x_14:
[----:B------:R-:W-:Y:S05]  /*06b0*/  WARPSYNC.ALL ;  /* 0x0000000000007948 */ /* 0x000fea0003800000 */
[----:B--2---:R-:W-:Y:S06]  /*06c0*/  BAR.SYNC.DEFER_BLOCKING 0x0 ;  /* 0x0000000000007b1d */ /* 0x004fec0000010000 */
[----:B------:R-:W-:Y:S02]  /*06d0*/  BSSY B1, `(.L_x_15) ;  /* 0x000000b000017945 */ /* 0x000fe40003800000 */
[----:B------:R-:W-:Y:S06]  /*06e0*/  BAR.SYNC.DEFER_BLOCKING 0x0 ;  /* 0x0000000000007b1d */ /* 0x000fec0000010000 */
[----:B------:R2:W-:Y:S01]  /*06f0*/  @!P0 STS [R3], RZ ;  /* 0x000000ff03008388 */ /* 0x0005e20000000800 */
[----:B------:R-:W-:Y:S01]  /*0700*/  NOP ;  /* 0x0000000000007918 */ /* 0x000fe20000000000 */
[----:B------:R-:W-:Y:S05]  /*0710*/  @P2 BRA `(.L_x_16) ;  /* 0x0000000000182947 */ /* 0x000fea0003800000 */
[----:B-1-345:R-:W1:Y:S01]  /*0720*/  LDS R4, [UR8+0x8] ;  /* 0x00000808ff047984 */ /* 0x03ae620008000800 */
[----:B------:R-:W3:Y:S01]  /*0730*/  LDC.64 R10, c[0x0][0x218] ;  /* 0x00008600ff0a7b82 */ /* 0x000ee20000000a00 */
[----:B------:R-:W-:Y:S02]  /*0740*/  IMAD.MOV.U32 R5, RZ, RZ, 0x70 ;  /* 0x00000070ff057424 */ /* 0x000fe400078e00ff */
[----:B---3--:R3:W-:Y:S03]  /*0750*/  STS.64 [UR8], R10 ;  /* 0x0000000aff007988 */ /* 0x0087e60008000a08 */
[----:B-1----:R-:W-:-:S05]  /*0760*/  LOP3.LUT R4, R4, 0x10, R5, 0xd8, !PT ;  /* 0x0000001004047812 */ /* 0x002fca00078ed805 */
[----:B------:R3:W-:Y:S02]  /*0770*/  STS [UR8+0x8], R4 ;  /* 0x00000804ff007988 */ /* 0x0007e40008000808 */
.L_x_16:
[----:B-1----:R-:W-:Y:S05]  /*0780*/  BSYNC B1 ;  /* 0x0000000000017941 */ /* 0x002fea0003800000 */
.L_x_15:
[----:B------:R-:W-:Y:S04]  /*0790*/  BSSY B2, `(.L_x_17) ;  /* 0x000000f000027945 */ /* 0x000fe80003800000 */
[----:B------:R-:W-:Y:S04]  /*07a0*/  BSSY B1, `(.L_x_18) ;  /* 0x000000c000017945 */ /* 0x000fe80003800000 */
[----:B------:R-:W-:Y:S05]  /*07b0*/  @P2 BRA `(.L_x_19) ;  /* 0x0000000000282947 */ /* 0x000fea0003800000 */
[----:B---345:R-:W1:Y:S01]  /*07c0*/  LDS R4, [UR8+0x34] ;  /* 0x00003408ff047984 */ /* 0x038e620008000800 */
[----:B------:R-:W-:Y:S01]  /*07d0*/  IMAD.MOV.U32 R5, RZ, RZ, 0x1f000000 ;  /* 0x1f000000ff057424 */ /* 0x000fe200078e00ff */
[----:B------:R-:W-:Y:S05]  /*07e0*/  @P2 BREAK B1 ;  /* 0x0000000000012942 */ /* 0x000fea0003800000 */
[----:B-1----:R-:W-:-:S05]  /*07f0*/  LOP3.LUT R4, R4, 0xff000000, R5, 0xb8, !PT ;  /* 0xff00000004047812 */ /* 0x002fca00078eb805 */
[----:B------:R1:W-:Y:S01]  /*0800*/  STS [UR8+0x34], R4 ;  /* 0x00003404ff007988 */ /* 0x0003e20008000808 */
[----:B------:R-:W-:Y:S05]  /*0810*/  @P2 BRA `(.L_x_20) ;  /* 0x0000000000182947 */ /* 0x000fea0003800000 */
[----:B------:R-:W3:Y:S01]  /*0820*/  LDS R5, [UR8+0x38] ;  /* 0x00003808ff057984 */ /* 0x000ee20008000800 */
[----:B-1----:R-:W-:-:S05]  /*0830*/  IMAD.MOV.U32 R4, RZ, RZ, 0x3f ;  /* 0x0000003fff047424 */ /* 0x002fca00078e00ff */
[----:B---3--:R-:W-:-:S05]  /*0840*/  LOP3.LUT R4, R5, 0xff, R4, 0xb8, !PT ;  /* 0x000000ff05047812 */ /* 0x008fca00078eb804 */
[----:B------:R1:W-:Y:S02]  /*0850*/  STS [UR8+0x38], R4 ;  /* 0x00003804ff007988 */ /* 0x0003e40008000808 */
.L_x_19:
[----:B------:R-:W-:Y:S05]  /*0860*/  BSYNC B1 ;  /* 0x0000000000017941 */ /* 0x000fea0003800000 */
.L_x_18:
[----:B------:R1:W-:Y:S02]  /*0870*/  @!P2 STS [UR8+0x20], R6 ;  /* 0x00002006ff00a988 */ /* 0x0003e40008000808 */
.L_x_20:
[----:B------:R-:W-:Y:S05]  /*0880*/  BSYNC B2 ;  /* 0x0000000000027941 */ /* 0x000fea0003800000 */
.L_x_17:
[----:B------:R-:W-:Y:S05]  /*0890*/  WARPSYNC.ALL ;  /* 0x0000000000007948 */ /* 0x000fea0003800000 */
[----:B-1----:R-:W1:Y:S01]  /*08a0*/  LDC R6, c[0x0][0x22c] ;  /* 0x00008b00ff067b82 */ /* 0x002e620000000800 */
[----:B------:R-:W-:Y:S01]  /*08b0*/  BSSY B2, `(.L_x_21) ;  /* 0x000000b000027945 */ /* 0x000fe20003800000 */
[----:B-1----:R-:W-:-:S03]  /*08c0*/  VIADD R6, R6, 0xffffffff ;  /* 0xffffffff06067836 */ /* 0x002fc60000000000 */
[----:B------:R-:W-:Y:S05]  /*08d0*/  @P2 BRA `(.L_x_22) ;  /* 0x0000000000202947 */ /* 0x000fea0003800000 */
[----:B---345:R-:W1:Y:S01]  /*08e0*/  LDS R4, [UR8+0x1c] ;  /* 0x00001c08ff047984 */ /* 0x038e620008000800 */
[----:B------:R-:W3:Y:S03]  /*08f0*/  LDC.64 R12, c[0x0][0x240] ;  /* 0x00009000ff0c7b82 */ /* 0x000ee60000000a00 */
[----:B------:R4:W-:Y:S01]  /*0900*/  STS [UR8+0x24], R6 ;  /* 0x00002406ff007988 */ /* 0x0009e20008000808 */
[--C-:B---3--:R-:W-:Y:S02]  /*0910*/  SHF.R.U32.HI R11, RZ, 0x4, R13.reuse ;  /* 0x00000004ff0b7819 */ /* 0x108fe4000001160d */
[----:B------:R-:W-:-:S05]  /*0920*/  SHF.R.U64 R5, R12, 0x4, R13 ;  /* 0x000000040c057819 */ /* 0x000fca000000120d */
[----:B------:R4:W-:Y:S01]  /*0930*/  STS [UR8+0xc], R5 ;  /* 0x00000c05ff007988 */ /* 0x0009e20008000808 */
[----:B-1----:R-:W-:-:S05]  /*0940*/  LOP3.LUT R4, R4, 0xf, R11, 0xb8, !PT ;  /* 0x0000000f04047812 */ /* 0x002fca00078eb80b */
[----:B------:R4:W-:Y:S02]  /*0950*/  STS [UR8+0x1c], R4 ;  /* 0x00001c04ff007988 */ /* 0x0009e40008000808 */
.L_x_22:
[----:B------:R-:W-:Y:S05]  /*0960*/  BSYNC B2 ;  /* 0x0000000000027941 */ /* 0x000fea0003800000 */
.L_x_21:
[----:B------:R-:W-:Y:S04]  /*0970*/  BSSY B3, `(.L_x_23) ;  /* 0x000001d000037945 */ /* 0x000fe80003800000 */
[----:B------:R-:W-:Y:S04]  /*0980*/  BSSY B2, `(.L_x_24) ;  /* 0x0000018000027945 */ /* 0x000fe80003800000 */
[----:B------:R-:W-:Y:S05]  /*0990*/  @P2 BRA `(.L_x_25) ;  /* 0x00000000001c2947 */ /* 0x000fea0003800000 */
[----:B---345:R-:W1:Y:S02]  /*09a0*/  LDS R4, [UR8+0x34] ;  /* 0x00003408ff047984 */ /* 0x038e640008000800 */
[----:B-1----:R-:W-:-:S05]  /*09b0*/  LOP3.LUT R4, R4, 0x7, RZ, 0xb8, !PT ;  /* 0x0000000704047812 */ /* 0x002fca00078eb8ff */
[----:B------:R1:W-:Y:S01]  /*09c0*/  STS [UR8+0x34], R4 ;  /* 0x00003404ff007988 */ /* 0x0003e20008000808 */
[----:B------:R-:W-:Y:S05]  /*09d0*/  @P2 BRA `(.L_x_26) ;  /* 0x00000000001c2947 */ /* 0x000fea0003800000 */
[----:B-1----:R-:W1:Y:S02]  /*09e0*/  LDS R4, [UR8+0x34] ;  /* 0x00003408ff047984 */ /* 0x002e640008000800 */
[----:B-1----:R-:W-:-:S05]  /*09f0*/  LOP3.LUT R4, R4, 0x38, RZ, 0xb8, !PT ;  /* 0x0000003804047812 */ /* 0x002fca00078eb8ff */
[----:B------:R1:W-:Y:S02]  /*0a00*/  STS [UR8+0x34], R4 ;  /* 0x00003404ff007988 */ /* 0x0003e40008000808 */
.L_x_25:
[----:B------:R-:W-:Y:S05]  /*0a10*/  @P2 BRA `(.L_x_27) ;  /* 0x00000000001c2947 */ /* 0x000fea0003800000 */
[----:B-1-345:R-:W1:Y:S02]  /*0a20*/  LDS R4, [UR8+0x8] ;  /* 0x00000808ff047984 */ /* 0x03ae640008000800 */
[----:B-1----:R-:W-:-:S05]  /*0a30*/  LOP3.LUT R4, R4, 0x780, RZ, 0xb8, !PT ;  /* 0x0000078004047812 */ /* 0x002fca00078eb8ff */
[----:B------:R3:W-:Y:S02]  /*0a40*/  STS [UR8+0x8], R4 ;  /* 0x00000804ff007988 */ /* 0x0007e40008000808 */
.L_x_26:
[----:B------:R-:W-:Y:S05]  /*0a50*/  @P2 BRA `(.L_x_28) ;  /* 0x0000000000282947 */ /* 0x000fea0003800000 */
[----:B-1-3--:R-:W1:Y:S02]  /*0a60*/  LDS R4, [UR8+0x8] ;  /* 0x00000808ff047984 */ /* 0x00ae640008000800 */
[----:B-1----:R-:W-:-:S05]  /*0a70*/  LOP3.LUT R4, R4, 0x1800, RZ, 0xb8, !PT ;  /* 0x0000180004047812 */ /* 0x002fca00078eb8ff */
[----:B------:R1:W-:Y:S02]  /*0a80*/  STS [UR8+0x8], R4 ;  /* 0x00000804ff007988 */ /* 0x0003e40008000808 */
.L_x_27:
[----:B------:R-:W-:Y:S05]  /*0a90*/  @P2 BREAK B2 ;  /* 0x0000000000022942 */ /* 0x000fea0003800000 */
[----:B------:R-:W-:Y:S05]  /*0aa0*/  @P2 BRA `(.L_x_29) ;  /* 0x0000000000242947 */ /* 0x000fea0003800000 */
[----:B-1-345:R-:W1:Y:S01]  /*0ab0*/  LDS R4, [UR8+0x8] ;  /* 0x00000808ff047984 */ /* 0x03ae620008000800 */
[----:B------:R-:W-:-:S05]  /*0ac0*/  IMAD.MOV.U32 R5, RZ, RZ, 0x6000 ;  /* 0x00006000ff057424 */ /* 0x000fca00078e00ff */
[----:B-1----:R-:W-:-:S04]  /*0ad0*/  LOP3.LUT R4, R4, 0x2000, R5, 0xd8, !PT ;  /* 0x0000200004047812 */ /* 0x002fc800078ed805 */
[----:B------:R-:W-:-:S05]  /*0ae0*/  LOP3.LUT R4, R4, 0x400000, RZ, 0xb8, !PT ;  /* 0x0040000004047812 */ /* 0x000fca00078eb8ff */
[----:B------:R4:W-:Y:S02]  /*0af0*/  STS [UR8+0x8], R4 ;  /* 0x00000804ff007988 */ /* 0x0009e40008000808 */
.L_x_28:
[----:B------:R-:W-:Y:S05]  /*0b00*/  BSYNC B2 ;  /* 0x0000000000027941 */ /* 0x000fea0003800000 */
.L_x_24:
[----:B-1-34-:R-:W1:Y:S02]  /*0b10*/  @!P2 LDS R4, [UR8+0x8] ;  /* 0x00000808ff04a984 */ /* 0x01ae640008000800 */
[----:B-1----:R-:W-:-:S05]  /*0b20*/  @!P2 LOP3.LUT R4, R4, 0x8000, RZ, 0xb8, !PT ;  /* 0x000080000404a812 */ /* 0x002fca00078eb8ff */
[----:B------:R1:W-:Y:S02]  /*0b30*/  @!P2 STS [UR8+0x8], R4 ;  /* 0x00000804ff00a988 */ /* 0x0003e40008000808 */
.L_x_29:
[----:B------:R-:W-:Y:S05]  /*0b40*/  BSYNC B3 ;  /* 0x0000000000037941 */ /* 0x000fea0003800000 */
.L_x_23:
[----:B------:R-:W-:Y:S05]  /*0b50*/  WARPSYNC.ALL ;  /* 0x0000000000007948 */ /* 0x000fea0003800000 */
[----:B------:R-:W-:-:S04]  /*0b60*/  UIADD3 UR6, UR5, 0x80, URZ ;  /* 0x0000008005067890 */ /* 0x000fc8000fffe03f */
[----:B------:R-:W-:-:S04]  /*0b70*/  UIADD3 UR26, UP0, UR6, UR24, URZ ;  /* 0x00000018061a7290 */ /* 0x000fc8000ff1e03f */
[----:B------:R-:W-:Y:S01]  /*0b80*/  ULEA.HI.X.SX32 UR27, UR6, UR25, 0x1, UP0 ;  /* 0x00000019061b7291 */ /* 0x000fe200080f0e3f */
[----:B------:R-:W-:Y:S11]  /*0b90*/  @P0 BRA `(.L_x_30) ;  /* 0x0000000000300947 */ /* 0x000ff60003800000 */
[----:B-1-345:R-:W1:Y:S01]  /*0ba0*/  S2R R4, SR_LANEID ;  /* 0x0000000000047919 */ /* 0x03ae620000000000 */
[----:B------:R-:W-:Y:S05]  /*0bb0*/  WARPSYNC.ALL ;  /* 0x0000000000007948 */ /* 0x000fea0003800000 */
[----:B-1----:R-:W-:-:S05]  /*0bc0*/  IMAD.SHL.U32 R8, R4, 0x4, RZ ;  /* 0x0000000404087824 */ /* 0x002fca00078e00ff */
[----:B------:R-:W1:Y:S01]  /*0bd0*/  LDS R11, [R8+UR8] ;  /* 0x00000008080b7984 */ /* 0x000e620008000800 */
[----:B------:R-:W-:Y:S01]  /*0be0*/  IADD3 R4, P1, R8, UR26, RZ ;  /* 0x0000001a08047c10 */ /* 0x000fe2000ff3e0ff */
[----:B------:R-:W-:-:S04]  /*0bf0*/  UMOV UR6, UR26 ;  /* 0x0000001a00067c82 */ /* 0x000fc80008000000 */
[----:B------:R-:W-:Y:S01]  /*0c00*/  IMAD.X R5, RZ, RZ, UR27, P1 ;  /* 0x0000001bff057e24 */ /* 0x000fe200088e06ff */
[----:B------:R-:W-:-:S04]  /*0c10*/  UMOV UR7, UR27 ;  /* 0x0000001b00077c82 */ /* 0x000fc80008000000 */
[----:B-1----:R1:W3:Y:S01]  /*0c20*/  ATOMG.E.EXCH.STRONG.GPU PT, RZ, [R4], R11 ;  /* 0x0000000b04ff73a8 */ /* 0x0022e200041ee100 */
[----:B------:R-:W-:-:S04]  /*0c30*/  DEPBAR {5,4,3,2,1,0} ;  /* 0x0000003f0000791a */ /* 0x000fc80000000000 */
[----:B------:R1:W-:Y:S01]  /*0c40*/  UTMACCTL.IV [UR6] ;  /* 0x00000000060079b9 */ /* 0x0003e20008000000 */
[----:B------:R-:W-:Y:S01]  /*0c50*/  NOP ;  /* 0x0000000000007918 */ /* 0x000fe20000000000 */
.L_x_30:
[----:B------:R-:W-:Y:S05]  /*0c60*/  @P0 BRA `(.L_x_31) ;  /* 0x00000000000c0947 */ /* 0x000fea0003800000 */
[----:B------:R0:W-:Y:S01]  /*0c70*/  UTMACMDFLUSH ;  /* 0x00000000000079b7 */ /* 0x0001e20000000000 */
[----:B------:R-:W-:Y:S05]  /*0c80*/  @P0 BRA `(.L_x_31) ;  /* 0x0000000000040947 */ /* 0x000fea0003800000 */
[----:B------:R-:W-:-:S04]  /*0c90*/  DEPBAR.LE SB0, 0x0 ;  /* 0x000080000000791a */ /* 0x000fc80000000000 */
.L_x_31:
[----:B------:R-:W-:Y:S05]  /*0ca0*/  WARPSYNC.ALL ;  /* 0x0000000000007948 */ /* 0x000fea0003800000 */
[----:B---3--:R-:W-:Y:S06]  /*0cb0*/  BAR.SYNC.DEFER_BLOCKING 0x0 ;  /* 0x0000000000007b1d */ /* 0x008fec0000010000 */
[----:B------:R-:W-:Y:S02]  /*0cc0*/  BSSY B3, `(.L_x_32) ;  /* 0x000000b000037945 */ /* 0x000fe40003800000 */
[----:B------:R-:W-:Y:S06]  /*0cd0*/  BAR.SYNC.DEFER_BLOCKING 0x0 ;  /* 0x0000000000007b1d */ /* 0x000fec0000010000 */
[----:B------:R3:W-:Y:S01]  /*0ce0*/  @!P0 STS [R3], RZ ;  /* 0x000000ff03008388 */ /* 0x0007e20000000800 */
[----:B------:R-:W-:Y:S01]  /*0cf0*/  NOP ;  /* 0x0000000000007918 */ /* 0x000fe20000000000 */
[----:B------:R-:W-:Y:S05]  /*0d00*/  @P2 BRA `(.L_x_33) ;  /* 0x0000000000182947 */ /* 0x000fea0003800000 */
[----:B--23--:R-:W2:Y:S01]  /*0d10*/  LDS R3, [UR8+0x8] ;  /* 0x00000808ff037984 */ /* 0x00cea20008000800 */
[----:B-1----:R-:W1:Y:S01]  /*0d20*/  LDC.64 R10, c[0x0][0x220] ;  /* 0x00008800ff0a7b82 */ /* 0x002e620000000a00 */
[----:B----45:R-:W-:Y:S02]  /*0d30*/  IMAD.MOV.U32 R4, RZ, RZ, 0x70 ;  /* 0x00000070ff047424 */ /* 0x030fe400078e00ff */
[----:B-1----:R1:W-:Y:S03]  /*0d40*/  STS.64 [UR8], R10 ;  /* 0x0000000aff007988 */ /* 0x0023e60008000a08 */
[----:B--2---:R-:W-:-:S05]  /*0d50*/  LOP3.LUT R3, R3, 0x10, R4, 0xd8, !PT ;  /* 0x0000001003037812 */ /* 0x004fca00078ed804 */
[----:B------:R1:W-:Y:S02]  /*0d60*/  STS [UR8+0x8], R3 ;  /* 0x00000803ff007988 */ /* 0x0003e40008000808 */
.L_x_33:
[----:B-1----:R-:W-:Y:S05]  /*0d70*/  BSYNC B3 ;  /* 0x0000000000037941 */ /* 0x002fea0003800000 */
.L_x_32:
[----:B------:R-:W-:Y:S04]  /*0d80*/  BSSY B3, `(.L_x_34) ;  /* 0x0000033000037945 */ /* 0x000fe80003800000 */
[----:B------:R-:W-:Y:S04]  /*0d90*/  BSSY B4, `(.L_x_35) ;  /* 0x000002e000047945 */ /* 0x000fe80003800000 */
[----:B------:R-:W-:Y:S05]  /*0da0*/  @P2 BRA `(.L_x_36) ;  /* 0x0000000000242947 */ /* 0x000fea0003800000 */
[----:B--23--:R-:W1:Y:S01]  /*0db0*/  LDS R3, [UR8+0x34] ;  /* 0x00003408ff037984 */ /* 0x00ce620008000800 */
[----:B----45:R-:W-:-:S05]  /*0dc0*/  IMAD.MOV.U32 R4, RZ, RZ, 0x3f000000 ;  /* 0x3f000000ff047424 */ /* 0x030fca00078e00ff */
[----:B-1----:R-:W-:-:S05]  /*0dd0*/  LOP3.LUT R3, R3, 0xff000000, R4, 0xb8, !PT ;  /* 0xff00000003037812 */ /* 0x002fca00078eb804 */
[----:B------:R1:W-:Y:S01]  /*0de0*/  STS [UR8+0x34], R3 ;  /* 0x00003403ff007988 */ /* 0x0003e20008000808 */
[----:B------:R-:W-:Y:S05]  /*0df0*/  @P2 BRA `(.L_x_37) ;  /* 0x0000000000182947 */ /* 0x000fea0003800000 */
[----:B-1----:R-:W1:Y:S01]  /*0e00*/  LDS R3, [UR8+0x38] ;  /* 0x00003808ff037984 */ /* 0x002e620008000800 */
[----:B------:R-:W-:-:S05]  /*0e10*/  IMAD.MOV.U32 R4, RZ, RZ, 0x7f ;  /* 0x0000007fff047424 */ /* 0x000fca00078e00ff */
[----:B-1----:R-:W-:-:S05]  /*0e20*/  LOP3.LUT R3, R3, 0xff, R4, 0xb8, !PT ;  /* 0x000000ff03037812 */ /* 0x002fca00078eb804 */
[----:B------:R1:W-:Y:S02]  /*0e30*/  STS [UR8+0x38], R3 ;  /* 0x00003803ff007988 */ /* 0x0003e40008000808 */
.L_x_36:
[----:B------:R-:W-:Y:S05]  /*0e40*/  @P2 BRA `(.L_x_38) ;  /* 0x00000000000c2947 */ /* 0x000fea0003800000 */
[----:B------:R1:W-:Y:S02]  /*0e50*/  STS [UR8+0x20], R6 ;  /* 0x00002006ff007988 */ /* 0x0003e40008000808 */
.L_x_37:
[----:B------:R-:W-:Y:S05]  /*0e60*/  @P2 BRA `(.L_x_39) ;  /* 0x0000000000242947 */ /* 0x000fea0003800000 */
[----:B------:R1:W-:Y:S02]  /*0e70*/  STS [UR8+0x24], R2 ;  /* 0x00002402ff007988 */ /* 0x0003e40008000808 */
.L_x_38:
[----:B------:R-:W-:Y:S05]  /*0e80*/  @P2 BRA `(.L_x_40) ;  /* 0x00000000002c2947 */ /* 0x000fea0003800000 */
[----:B-1----:R-:W1:Y:S01]  /*0e90*/  LDS R2, [UR8+0x1c] ;  /* 0x00001c08ff027984 */ /* 0x002e620008000800 */
[----:B------:R-:W4:Y:S02]  /*0ea0*/  LDC.64 R10, c[0x0][0x248] ;  /* 0x00009200ff0a7b82 */ /* 0x000f240000000a00 */
[--C-:B----4-:R-:W-:Y:S02]  /*0eb0*/  SHF.R.U32.HI R5, RZ, 0x4, R11.reuse ;  /* 0x00000004ff057819 */ /* 0x110fe4000001160b */
[----:B--23--:R-:W-:-:S05]  /*0ec0*/  SHF.R.U64 R3, R10, 0x4, R11 ;  /* 0x000000040a037819 */ /* 0x00cfca000000120b */
[----:B------:R2:W-:Y:S01]  /*0ed0*/  STS [UR8+0xc], R3 ;  /* 0x00000c03ff007988 */ /* 0x0005e20008000808 */
[----:B-1----:R-:W-:-:S05]  /*0ee0*/  LOP3.LUT R2, R2, 0xf, R5, 0xb8, !PT ;  /* 0x0000000f02027812 */ /* 0x002fca00078eb805 */
[----:B------:R2:W-:Y:S02]  /*0ef0*/  STS [UR8+0x1c], R2 ;  /* 0x00001c02ff007988 */ /* 0x0005e40008000808 */
.L_x_39:
[----:B------:R-:W-:Y:S05]  /*0f00*/  @P2 BRA `(.L_x_41) ;  /* 0x00000000001c2947 */ /* 0x000fea0003800000 */
[----:B--2---:R-:W2:Y:S02]  /*0f10*/  LDS R2, [UR8+0x34] ;  /* 0x00003408ff027984 */ /* 0x004ea40008000800 */
[----:B--2---:R-:W-:-:S05]  /*0f20*/  LOP3.LUT R2, R2, 0x7, RZ, 0xb8, !PT ;  /* 0x0000000702027812 */ /* 0x004fca00078eb8ff */
[----:B------:R2:W-:Y:S02]  /*0f30*/  STS [UR8+0x34], R2 ;  /* 0x00003402ff007988 */ /* 0x0005e40008000808 */
.L_x_40:
[----:B------:R-:W-:Y:S05]  /*0f40*/  @P2 BRA `(.L_x_42) ;  /* 0x00000000001c2947 */ /* 0x000fea0003800000 */
[----:B-12---:R-:W1:Y:S02]  /*0f50*/  LDS R2, [UR8+0x34] ;  /* 0x00003408ff027984 */ /* 0x006e640008000800 */
[----:B-1----:R-:W-:-:S05]  /*0f60*/  LOP3.LUT R2, R2, 0x38, RZ, 0xb8, !PT ;  /* 0x0000003802027812 */ /* 0x002fca00078eb8ff */
[----:B------:R1:W-:Y:S02]  /*0f70*/  STS [UR8+0x34], R2 ;  /* 0x00003402ff007988 */ /* 0x0003e40008000808 */
.L_x_41:
[----:B------:R-:W-:Y:S05]  /*0f80*/  @P2 BRA `(.L_x_43) ;  /* 0x00000000001c2947 */ /* 0x000fea0003800000 */
[----:B-12---:R-:W1:Y:S02]  /*0f90*/  LDS R2, [UR8+0x8] ;  /* 0x00000808ff027984 */ /* 0x006e640008000800 */
[----:B-1----:R-:W-:-:S05]  /*0fa0*/  LOP3.LUT R2, R2, 0x780, RZ, 0xb8, !PT ;  /* 0x0000078002027812 */ /* 0x002fca00078eb8ff */
[----:B------:R1:W-:Y:S02]  /*0fb0*/  STS [UR8+0x8], R2 ;  /* 0x00000802ff007988 */ /* 0x0003e40008000808 */
.L_x_42:
[----:B------:R-:W-:Y:S05]  /*0fc0*/  @P2 BRA `(.L_x_44) ;  /* 0x0000000000282947 */ /* 0x000fea0003800000 */
[----:B-12---:R-:W1:Y:S02]  /*0fd0*/  LDS R2, [UR8+0x8] ;  /* 0x00000808ff027984 */ /* 0x006e640008000800 */
[----:B-1----:R-:W-:-:S05]  /*0fe0*/  LOP3.LUT R2, R2, 0x1800, RZ, 0xb8, !PT ;  /* 0x0000180002027812 */ /* 0x002fca00078eb8ff */
[----:B------:R1:W-:Y:S02]  /*0ff0*/  STS [UR8+0x8], R2 ;  /* 0x00000802ff007988 */ /* 0x0003e40008000808 */
.L_x_43:
[----:B------:R-:W-:Y:S05]  /*1000*/  @P2 BREAK B4 ;  /* 0x0000000000042942 */ /* 0x000fea0003800000 */
[----:B------:R-:W-:Y:S05]  /*1010*/  @P2 BRA `(.L_x_45) ;  /* 0x0000000000242947 */ /* 0x000fea0003800000 */
[----:B-12---:R-:W1:Y:S01]  /*1020*/  LDS R2, [UR8+0x8] ;  /* 0x00000808ff027984 */ /* 0x006e620008000800 */
[----:B---3--:R-:W-:-:S05]  /*1030*/  IMAD.MOV.U32 R3, RZ, RZ, 0x6000 ;  /* 0x00006000ff037424 */ /* 0x008fca00078e00ff */
[----:B-1----:R-:W-:-:S04]  /*1040*/  LOP3.LUT R2, R2, 0x4000, R3, 0xd8, !PT ;  /* 0x0000400002027812 */ /* 0x002fc800078ed803 */
[----:B------:R-:W-:-:S05]  /*1050*/  LOP3.LUT R2, R2, 0x400000, RZ, 0xb8, !PT ;  /* 0x0040000002027812 */ /* 0x000fca00078eb8ff */
[----:B------:R1:W-:Y:S02]  /*1060*/  STS [UR8+0x8], R2 ;  /* 0x00000802ff007988 */ /* 0x0003e40008000808 */
.L_x_44:
[----:B------:R-:W-:Y:S05]  /*1070*/  BSYNC B4 ;  /* 0x0000000000047941 */ /* 0x000fea0003800000 */
.L_x_35:
[----:B-12---:R-:W1:Y:S02]  /*1080*/  @!P2 LDS R2, [UR8+0x8] ;  /* 0x00000808ff02a984 */ /* 0x006e640008000800 */
[----:B-1----:R-:W-:-:S05]  /*1090*/  @!P2 LOP3.LUT R2, R2, 0x8000, RZ, 0xb8, !PT ;  /* 0x000080000202a812 */ /* 0x002fca00078eb8ff */
[----:B------:R1:W-:Y:S02]  /*10a0*/  @!P2 STS [UR8+0x8], R2 ;  /* 0x00000802ff00a988 */ /* 0x0003e40008000808 */
.L_x_45:
[----:B------:R-:W-:Y:S05]  /*10b0*/  BSYNC B3 ;  /* 0x0000000000037941 */ /* 0x000fea0003800000 */
.L_x_34:
[----:B------:R-:W-:Y:S05]  /*10c0*/  WARPSYNC.ALL ;  /* 0x0000000000007948 */ /* 0x000fea0003800000 */
[----:B------:R-:W-:Y:S01]  /*10d0*/  UIADD3 UR5, UR5, 0x100, URZ ;  /* 0x0000010005057890 */ /* 0x000fe2000fffe03f */
[----:B------:R-:W-:Y:S02]  /*10e0*/  ISETP.GE.AND P1, PT, R9, 0x1, PT ;  /* 0x000000010900780c */ /* 0x000fe40003f26270 */
[----:B------:R-:W-:Y:S02]  /*10f0*/  CS2R R24, SRZ ;  /* 0x0000000000187805 */ /* 0x000fe4000001ff00 */
[----:B------:R-:W-:Y:S01]  /*1100*/  CS2R R26, SRZ ;  /* 0x00000000001a7805 */ /* 0x000fe2000001ff00 */
[----:B------:R-:W-:Y:S01]  /*1110*/  UIADD3 UR24, UP0, UR5, UR24, URZ ;  /* 0x0000001805187290 */ /* 0x000fe2000ff1e03f */
[----:B------:R-:W-:Y:S01]  /*1120*/  CS2R R28, SRZ ;  /* 0x00000000001c7805 */ /* 0x000fe2000001ff00 */
[----:B------:R-:W-:-:S02]  /*1130*/  IMAD.MOV.U32 R30, RZ, RZ, RZ ;  /* 0x000000ffff1e7224 */ /* 0x000fc400078e00ff */
[----:B------:R-:W-:Y:S01]  /*1140*/  ULEA.HI.X.SX32 UR25, UR5, UR25, 0x1, UP0 ;  /* 0x0000001905197291 */ /* 0x000fe200080f0e3f */
[----:B------:R-:W-:Y:S11]  /*1150*/  @P0 BRA `(.L_x_46) ;  /* 0x0000000000300947 */ /* 0x000ff60003800000 */
[----:B-12---:R-:W4:Y:S01]  /*1160*/  S2R R2, SR_LANEID ;  /* 0x0000000000027919 */ /* 0x006f220000000000 */
[----:B------:R-:W-:Y:S05]  /*1170*/  WARPSYNC.ALL ;  /* 0x0000000000007948 */ /* 0x000fea0003800000 */
[----:B----45:R-:W-:-:S05]  /*1180*/  IMAD.SHL.U32 R4, R2, 0x4, RZ ;  /* 0x0000000402047824 */ /* 0x030fca00078e00ff */
[----:B------:R-:W1:Y:S01]  /*1190*/  LDS R5, [R4+UR8] ;  /* 0x0000000804057984 */ /* 0x000e620008000800 */
[----:B------:R-:W-:Y:S01]  /*11a0*/  IADD3 R2, P3, R4, UR24, RZ ;  /* 0x0000001804027c10 */ /* 0x000fe2000ff7e0ff */
[----:B------:R-:W-:-:S04]  /*11b0*/  UMOV UR6, UR24 ;  /* 0x0000001800067c82 */ /* 0x000fc80008000000 */
[----:B---3--:R-:W-:Y:S01]  /*11c0*/  IMAD.X R3, RZ, RZ, UR25, P3 ;  /* 0x00000019ff037e24 */ /* 0x008fe200098e06ff */
[----:B------:R-:W-:-:S04]  /*11d0*/  UMOV UR7, UR25 ;  /* 0x0000001900077c82 */ /* 0x000fc80008000000 */
[----:B-1----:R1:W2:Y:S01]  /*11e0*/  ATOMG.E.EXCH.STRONG.GPU PT, RZ, [R2], R5 ;  /* 0x0000000502ff73a8 */ /* 0x0022a200041ee100 */
[----:B------:R-:W-:-:S04]  /*11f0*/  DEPBAR {5,4,3,2,1,0} ;  /* 0x0000003f0000791a */ /* 0x000fc80000000000 */
[----:B------:R1:W-:Y:S01]  /*1200*/  UTMACCTL.IV [UR6] ;  /* 0x00000000060079b9 */ /* 0x0003e20008000000 */
[----:B------:R-:W-:Y:S01]  /*1210*/  NOP ;  /* 0x0000000000007918 */ /* 0x000fe20000000000 */
.L_x_46:
[----:B------:R-:W-:Y:S05]  /*1220*/  @P0 BRA `(.L_x_47) ;  /* 0x00000000000c0947 */ /* 0x000fea0003800000 */
[----:B------:R0:W-:Y:S01]  /*1230*/  UTMACMDFLUSH ;  /* 0x00000000000079b7 */ /* 0x0001e20000000000 */
[----:B------:R-:W-:Y:S05]  /*1240*/  @P0 BRA `(.L_x_47) ;  /* 0x0000000000040947 */ /* 0x000fea0003800000 */
[----:B------:R-:W-:-:S04]  /*1250*/  DEPBAR.LE SB0, 0x0 ;  /* 0x000080000000791a */ /* 0x000fc80000000000 */
.L_x_47:
[----:B------:R-:W-:Y:S05]  /*1260*/  WARPSYNC.ALL ;  /* 0x0000000000007948 */ /* 0x000fea0003800000 */
[----:B--2---:R-:W-:Y:S01]  /*1270*/  BAR.SYNC.DEFER_BLOCKING 0x0 ;  /* 0x0000000000007b1d */ /* 0x004fe20000010000 */
[----:B------:R-:W-:Y:S01]  /*1280*/  USHF.L.U32 UR15, UR31, 0x7, URZ ;  /* 0x000000071f0f7899 */ /* 0x000fe2000800063f */
[----:B------:R-:W-:Y:S01]  /*1290*/  IMAD.MOV.U32 R31, RZ, RZ, RZ ;  /* 0x000000ffff1f7224 */ /* 0x000fe200078e00ff */
[----:B------:R-:W-:Y:S01]  /*12a0*/  USHF.L.U32 UR19, UR30, 0x6, URZ ;  /* 0x000000061e137899 */ /* 0x000fe2000800063f */
[----:B------:R-:W-:Y:S02]  /*12b0*/  CS2R R32, SRZ ;  /* 0x0000000000207805 */ /* 0x000fe4000001ff00 */
[----:B------:R-:W-:Y:S01]  /*12c0*/  CS2R R34, SRZ ;  /* 0x0000000000227805 */ /* 0x000fe2000001ff00 */
[----:B------:R-:W-:Y:S01]  /*12d0*/  VOTEU.ALL UP0, P2 ;  /* 0x00000000003f7886 */ /* 0x000fe20001000000 */
[----:B-1----:R-:W-:Y:S01]  /*12e0*/  UMOV UR6, 0x1 ;  /* 0x0000000100067882 */ /* 0x002fe20000000000 */
[----:B------:R-:W-:Y:S01]  /*12f0*/  VOTEU.ALL UP1, P2 ;  /* 0x00000000003f7886 */ /* 0x000fe20001020000 */
[----:B------:R-:W-:-:S02]  /*1300*/  CS2R R36, SRZ ;  /* 0x0000000000247805 */ /* 0x000fc4000001ff00 */
[----:B------:R-:W-:Y:S01]  /*1310*/  CS2R R38, SRZ ;  /* 0x0000000000267805 */ /* 0x000fe2000001ff00 */
[----:B------:R-:W-:-:S04]  /*1320*/  @!UP0 UIADD3 UR10, -UR6, 0x100000, URZ ;  /* 0x00100000060a8890 */ /* 0x000fc8000fffe13f */
[----:B------:R-:W-:Y:S02]  /*1330*/  @!UP0 USHF.L.U32 UR11, UR10, 0xb, URZ ;  /* 0x0000000b0a0b8899 */ /* 0x000fe4000800063f */
[----:B------:R-:W-:Y:S01]  /*1340*/  @!UP0 USHF.L.U32 UR10, UR10, 0x1, URZ ;  /* 0x000000010a0a8899 */ /* 0x000fe2000800063f */
[----:B------:R-:W-:Y:S01]  /*1350*/  CS2R R40, SRZ ;  /* 0x0000000000287805 */ /* 0x000fe2000001ff00 */
[----:B------:R-:W-:-:S04]  /*1360*/  @!UP0 UIADD3 UR6, -UR6, 0x100000, URZ ;  /* 0x0010000006068890 */ /* 0x000fc8000fffe13f */
[----:B------:R-:W-:Y:S02]  /*1370*/  @!UP0 USHF.L.U32 UR7, UR6, 0xb, URZ ;  /* 0x0000000b06078899 */ /* 0x000fe4000800063f */
[----:B------:R-:W-:Y:S01]  /*1380*/  @!UP0 USHF.L.U32 UR6, UR6, 0x1, URZ ;  /* 0x0000000106068899 */ /* 0x000fe2000800063f */
[----:B------:R-:W-:Y:S01]  /*1390*/  CS2R R42, SRZ ;  /* 0x00000000002a7805 */ /* 0x000fe2000001ff00 */
[----:B------:R-:W-:Y:S01]  /*13a0*/  VOTEU.ALL UP0, P2 ;  /* 0x00000000003f7886 */ /* 0x000fe20001000000 */
[----:B------:R-:W-:Y:S02]  /*13b0*/  CS2R R44, SRZ ;  /* 0x00000000002c7805 */ /* 0x000fe4000001ff00 */
[----:B------:R-:W-:Y:S02]  /*13c0*/  CS2R R46, SRZ ;  /* 0x00000000002e7805 */ /* 0x000fe4000001ff00 */
[----:B------:R-:W-:Y:S02]  /*13d0*/  CS2R R48, SRZ ;  /* 0x0000000000307805 */ /* 0x000fe4000001ff00 */
[----:B------:R-:W-:-:S02]  /*13e0*/  CS2R R50, SRZ ;  /* 0x0000000000327805 */ /* 0x000fc4000001ff00 */
[----:B------:R-:W-:Y:S02]  /*13f0*/  CS2R R52, SRZ ;  /* 0x0000000000347805 */ /* 0x000fe4000001ff00 */
[----:B------:R-:W-:Y:S01]  /*1400*/  CS2R R54, SRZ ;  /* 0x0000000000367805 */ /* 0x000fe2000001ff00 */
[----:B------:R-:W1:Y:S02]  /*1410*/  FENCE.VIEW.ASYNC.S ;  /* 0x00000000000073c6 */ /* 0x000e640000000000 */
[----:B-1----:R1:W2:Y:S02]  /*1420*/  @!UP0 SYNCS.EXCH.64 URZ, [UR8+0x3000], UR10 ;  /* 0x0030000a083f85b2 */ /* 0x0022a40008000100 */
[----:B--2---:R-:W-:Y:S06]  /*1430*/  BAR.SYNC.DEFER_BLOCKING 0x0 ;  /* 0x0000000000007b1d */ /* 0x004fec0000010000 */
[----:B------:R1:W2:Y:S01]  /*1440*/  @!UP1 SYNCS.EXCH.64 URZ, [UR8+0x3008], UR6 ;  /* 0x00300806083f95b2 */ /* 0x0002a20008000100 */
[----:B------:R-:W-:Y:S05]  /*1450*/  @!P1 BRA `(.L_x_48) ;  /* 0x0000000400249947 */ /* 0x000fea0003800000 */
[----:B------:R-:W-:Y:S02]  /*1460*/  SHF.R.U32.HI R2, RZ, 0x5, R0 ;  /* 0x00000005ff027819 */ /* 0x000fe40000011600 */
[----:B------:R-:W-:Y:S02]  /*1470*/  CS2R R24, SRZ ;  /* 0x0000000000187805 */ /* 0x000fe4000001ff00 */
[----:B------:R-:W-:Y:S02]  /*1480*/  CS2R R26, SRZ ;  /* 0x00000000001a7805 */ /* 0x000fe4000001ff00 */
[----:B------:R-:W-:Y:S02]  /*1490*/  CS2R R28, SRZ ;  /* 0x00000000001c7805 */ /* 0x000fe4000001ff00 */
[----:B------:R-:W-:Y:S02]  /*14a0*/  R2UR UR9, R2 ;  /* 0x00000000020972ca */ /* 0x000fe400000e0000 */
[----:B------:R-:W-:-:S02]  /*14b0*/  CS2R R30, SRZ ;  /* 0x00000000001e7805 */ /* 0x000fc4000001ff00 */
[----:B------:R-:W-:Y:S02]  /*14c0*/  CS2R R32, SRZ ;  /* 0x0000000000207805 */ /* 0x000fe4000001ff00 */
[----:B------:R-:W-:Y:S02]  /*14d0*/  CS2R R34, SRZ ;  /* 0x0000000000227805 */ /* 0x000fe4000001ff00 */
[----:B------:R-:W-:Y:S02]  /*14e0*/  CS2R R36, SRZ ;  /* 0x0000000000247805 */ /* 0x000fe4000001ff00 */
[----:B------:R-:W-:Y:S02]  /*14f0*/  CS2R R38, SRZ ;  /* 0x0000000000267805 */ /* 0x000fe4000001ff00 */
[----:B------:R-:W-:Y:S02]  /*1500*/  CS2R R40, SRZ ;  /* 0x0000000000287805 */ /* 0x000fe4000001ff00 */
[----:B------:R-:W-:-:S02]  /*1510*/  CS2R R42, SRZ ;  /* 0x00000000002a7805 */ /* 0x000fc4000001ff00 */
[----:B------:R-:W-:Y:S02]  /*1520*/  CS2R R44, SRZ ;  /* 0x00000000002c7805 */ /* 0x000fe4000001ff00 */
[----:B------:R-:W-:Y:S02]  /*1530*/  CS2R R46, SRZ ;  /* 0x00000000002e7805 */ /* 0x000fe4000001ff00 */
[----:B------:R-:W-:Y:S02]  /*1540*/  CS2R R48, SRZ ;  /* 0x0000000000307805 */ /* 0x000fe4000001ff00 */
[----:B------:R-:W-:Y:S02]  /*1550*/  CS2R R50, SRZ ;  /* 0x0000000000327805 */ /* 0x000fe4000001ff00 */
[----:B------:R-:W-:Y:S02]  /*1560*/  CS2R R52, SRZ ;  /* 0x0000000000347805 */ /* 0x000fe4000001ff00 */
[----:B------:R-:W-:Y:S01]  /*1570*/  CS2R R54, SRZ ;  /* 0x0000000000367805 */ /* 0x000fe2000001ff00 */
[----:B------:R-:W-:Y:S01]  /*1580*/  UMOV UR5, URZ ;  /* 0x0000003f00057c82 */ /* 0x000fe20008000000 */
[----:B------:R-:W-:-:S05]  /*1590*/  UMOV UR14, URZ ;  /* 0x0000003f000e7c82 */ /* 0x000fca0008000000 */
.L_x_50:
[----:B--2---:R-:W-:Y:S01]  /*15a0*/  BAR.SYNC.DEFER_BLOCKING 0x0 ;  /* 0x0000000000007b1d */ /* 0x004fe20000010000 */
[----:B------:R-:W-:Y:S01]  /*15b0*/  ULEA UR20, UR5, UR8, 0x3 ;  /* 0x0000000805147291 */ /* 0x000fe2000f8e183f */
[----:B------:R-:W-:Y:S01]  /*15c0*/  @!P2 IMAD.MOV.U32 R2, RZ, RZ, 0x1800 ;  /* 0x00001800ff02a424 */ /* 0x000fe200078e00ff */
[----:B------:R-:W-:Y:S01]  /*15d0*/  ELECT P0, URZ, PT ;  /* 0x00000000003f782f */ /* 0x000fe20003800000 */
[----:B------:R-:W-:-:S03]  /*15e0*/  ULEA UR12, UR5, UR8, 0xc ;  /* 0x00000008050c7291 */ /* 0x000fc6000f8e603f */
[----:B------:R-:W-:Y:S02]  /*15f0*/  ISETP.LT.U32.AND P0, PT, R7, 0x20, P0 ;  /* 0x000000200700780c */ /* 0x000fe40000701070 */
[----:B------:R-:W-:Y:S01]  /*1600*/  ELECT P1, URZ, PT ;  /* 0x00000000003f782f */ /* 0x000fe20003820000 */
[----:B------:R-:W-:-:S03]  /*1610*/  ULEA UR16, UR5, UR8, 0xb ;  /* 0x0000000805107291 */ /* 0x000fc6000f8e583f */
[----:B------:R-:W-:Y:S01]  /*1620*/  ISETP.LT.U32.AND P1, PT, R7, 0x20, P1 ;  /* 0x000000200700780c */ /* 0x000fe20000f21070 */
[----:B------:R-:W-:Y:S01]  /*1630*/  UMOV UR18, UR14 ;  /* 0x0000000e00127c82 */ /* 0x000fe20008000000 */
[----:B------:R-:W-:-:S05]  /*1640*/  UIADD3 UR16, UR16, 0x2000, URZ ;  /* 0x0000200010107890 */ /* 0x000fca000fffe03f */
[----:B------:R-:W-:Y:S01]  /*1650*/  VOTEU.ANY UP0, P0 ;  /* 0x00000000003f7886 */ /* 0x000fe20000000100 */
[----:B------:R-:W-:Y:S01]  /*1660*/  VOTEU.ANY UP2, P0 ;  /* 0x00000000003f7886 */ /* 0x000fe20000040100 */
[----:B------:R2:W-:Y:S01]  /*1670*/  @!P2 SYNCS.ARRIVE.TRANS64 RZ, [UR20+0x3000], R2 ;  /* 0x00300002ffffa9a7 */ /* 0x0005e20008000014 */
[----:B------:R1:W-:Y:S06]  /*1680*/  MEMBAR.ALL.CTA ;  /* 0x0000000000007992 */ /* 0x0003ec0000008000 */
[----:B-1----:R-:W1:Y:S01]  /*1690*/  FENCE.VIEW.ASYNC.S ;  /* 0x00000000000073c6 */ /* 0x002e620000000000 */
[----:B------:R-:W-:Y:S01]  /*16a0*/  @UP0 UIADD3 UR13, UR20, 0x3000, URZ ;  /* 0x00003000140d0890 */ /* 0x000fe2000fffe03f */
[----:B------:R-:W-:Y:S01]  /*16b0*/  @UP0 UMOV UR6, UR28 ;  /* 0x0000001c00060c82 */ /* 0x000fe20008000000 */
[----:B------:R-:W-:Y:S01]  /*16c0*/  @UP0 UMOV UR7, UR29 ;  /* 0x0000001d00070c82 */ /* 0x000fe20008000000 */
[----:B-1----:R-:W-:Y:S01]  /*16d0*/  VOTEU.ANY UP1, P1 ;  /* 0x00000000003f7886 */ /* 0x002fe20000820100 */
[----:B------:R-:W-:Y:S01]  /*16e0*/  VOTEU.ANY UP3, P1 ;  /* 0x00000000003f7886 */ /* 0x000fe20000860100 */
[----:B--2---:R-:W-:-:S03]  /*16f0*/  IMAD.U32 R2, RZ, RZ, UR4 ;  /* 0x00000004ff027e24 */ /* 0x004fc6000f8e00ff */
[----:B------:R-:W-:Y:S01]  /*1700*/  @UP1 UIADD3 UR17, UR20, 0x3000, URZ ;  /* 0x0000300014111890 */ /* 0x000fe2000fffe03f */
[----:B------:R-:W-:Y:S01]  /*1710*/  @UP1 UMOV UR10, UR26 ;  /* 0x0000001a000a1c82 */ /* 0x000fe20008000000 */
[----:B------:R-:W-:Y:S01]  /*1720*/  @UP1 UMOV UR11, UR27 ;  /* 0x0000001b000b1c82 */ /* 0x000fe20008000000 */
[----:B------:R-:W-:Y:S01]  /*1730*/  SHF.L.U32 R2, R2, 0x1f, RZ ;  /* 0x0000001f02027819 */ /* 0x000fe200000006ff */
[----:B------:R-:W-:Y:S06]  /*1740*/  BAR.SYNC.DEFER_BLOCKING 0x0 ;  /* 0x0000000000007b1d */ /* 0x000fec0000010000 */
[----:B------:R1:W-:Y:S02]  /*1750*/  @UP2 UTMALDG.2D [UR12], [UR6] ;  /* 0x0000000c060025b4 */ /* 0x0003e40008008000 */
[----:B------:R-:W-:Y:S06]  /*1760*/  BAR.SYNC.DEFER_BLOCKING 0x0 ;  /* 0x0000000000007b1d */ /* 0x000fec0000010000 */
[----:B------:R1:W-:Y:S02]  /*1770*/  @UP3 UTMALDG.2D [UR16], [UR10] ;  /* 0x000000100a0035b4 */ /* 0x0003e40008008000 */
[----:B------:R-:W-:Y:S06]  /*1780*/  BAR.SYNC.DEFER_BLOCKING 0x0 ;  /* 0x0000000000007b1d */ /* 0x000fec0000010000 */
[----:B------:R-:W2:Y:S02]  /*1790*/  SYNCS.PHASECHK.TRANS64.TRYWAIT P0, [UR20+0x3000], R2 ;  /* 0x00300002ff0075a7 */ /* 0x000ea40008000154 */
[----:B-12---:R-:W-:Y:S05]  /*17a0*/  @!P0 BRA `(.L_x_49) ;  /* 0x0000000400488947 */ /* 0x006fea0003800000 */
.L_x_51:
[----:B------:R-:W1:Y:S01]  /*17b0*/  LDC R2, c[0x0][0x230] ;  /* 0x00008c00ff027b82 */ /* 0x000e620000000800 */
[----:B------:R-:W-:Y:S01]  /*17c0*/  USHF.L.U32 UR6, UR9, 0x5, URZ ;  /* 0x0000000509067899 */ /* 0x000fe2000800063f */
[----:B------:R-:W-:Y:S02]  /*17d0*/  WARPGROUP.DEPBAR.LE gsb0, 0x0 ;  /* 0x00008000000079c5 */ /* 0x000fe40000010000 */
[----:B------:R-:W-:Y:S01]  /*17e0*/  UIADD3 UR14, UR14, 0x20, URZ ;  /* 0x000000200e0e7890 */ /* 0x000fe2000fffe03f */
[----:B------:R-:W-:Y:S01]  /*17f0*/  WARPGROUP.ARRIVE ;  /* 0x00000000000079c5 */ /* 0x000fe20000000000 */
[----:B------:R-:W-:Y:S02]  /*1800*/  ULOP3.LUT UR6, UR6, 0x80, URZ, 0xc0, !UPT ;  /* 0x0000008006067892 */ /* 0x000fe4000f8ec03f */
[----:B------:R-:W-:Y:S02]  /*1810*/  USHF.R.U32.HI UR22, URZ, 0x4, UR16 ;  /* 0x000000043f167899 */ /* 0x000fe40008011610 */
[----:B------:R-:W-:-:S02]  /*1820*/  ULEA.HI UR6, UR12, UR6, URZ, 0x1c ;  /* 0x000000060c067291 */ /* 0x000fc4000f8fe03f */
[----:B------:R-:W-:Y:S02]  /*1830*/  UIADD3 UR5, UR5, 0x1, URZ ;  /* 0x0000000105057890 */ /* 0x000fe4000fffe03f */
[----:B------:R-:W-:Y:S02]  /*1840*/  ULOP3.LUT UR20, UR6, 0x3fff, URZ, 0xc0, !UPT ;  /* 0x00003fff06147892 */ /* 0x000fe4000f8ec03f */
[----:B------:R-:W-:Y:S02]  /*1850*/  USGXT.U32 UR22, UR22, 0xe ;  /* 0x0000000e1616789a */ /* 0x000fe40008000000 */
[----:B------:R-:W-:Y:S01]  /*1860*/  UISETP.NE.U32.AND UP0, UPT, UR5, 0x2, UPT ;  /* 0x000000020500788c */ /* 0x000fe2000bf05070 */
[----:B------:R-:W-:Y:S01]  /*1870*/  UMOV UR21, 0xc0000010 ;  /* 0xc000001000157882 */ /* 0x000fe20000000000 */
[----:B------:R-:W-:Y:S02]  /*1880*/  UMOV UR23, 0xc0000010 ;  /* 0xc000001000177882 */ /* 0x000fe40000000000 */
[----:B------:R-:W-:Y:S01]  /*1890*/  USEL UR6, URZ, 0x1, UP0 ;  /* 0x000000013f067887 */ /* 0x000fe20008000000 */
[----:B-1----:R-:W-:-:S02]  /*18a0*/  ISETP.LE.AND P0, PT, R2, UR14, PT ;  /* 0x0000000e02007c0c */ /* 0x002fc4000bf03270 */
[----:B------:R-:W-:Y:S01]  /*18b0*/  QGMMA.64x64x32.F32.E4M3.E4M3 R24, gdesc[UR20], R24, gsb0 ;  /* 0x00e00000141879f3 */ /* 0x000fe20008000818 */
[----:B------:R-:W-:Y:S02]  /*18c0*/  USEL UR5, UR5, URZ, UP0 ;  /* 0x0000003f05057287 */ /* 0x000fe40008000000 */
[----:B------:R-:W-:-:S08]  /*18d0*/  ULOP3.LUT UR4, UR4, UR6, URZ, 0x3c, !UPT ;  /* 0x0000000604047292 */ /* 0x000fd0000f8e3c3f */
[----:B------:R-:W-:Y:S05]  /*18e0*/  @!P0 BRA `(.L_x_50) ;  /* 0xfffffffc002c8947 */ /* 0x000fea000383ffff */
.L_x_48:
[----:B------:R-:W-:Y:S02]  /*18f0*/  WARPGROUP.DEPBAR.LE gsb0, 0x0 ;  /* 0x00008000000079c5 */ /* 0x000fe40000010000 */
[----:B--2---:R-:W-:Y:S01]  /*1900*/  BAR.SYNC.DEFER_BLOCKING 0x0 ;  /* 0x0000000000007b1d */ /* 0x004fe20000010000 */
[C---:B------:R-:W-:Y:S01]  /*1910*/  IMAD.SHL.U32 R2, R0.reuse, 0x20, RZ ;  /* 0x0000002000027824 */ /* 0x040fe200078e00ff */
[----:B------:R-:W-:Y:S01]  /*1920*/  ELECT P0, URZ, PT ;  /* 0x00000000003f782f */ /* 0x000fe20003800000 */
[C---:B---3--:R-:W-:Y:S01]  /*1930*/  IMAD.SHL.U32 R3, R0.reuse, 0x10, RZ ;  /* 0x0000001000037824 */ /* 0x048fe200078e00ff */
[----:B------:R-:W-:Y:S01]  /*1940*/  F2FP.SATFINITE.E4M3.F32.PACK_AB_MERGE_C R24, R25, R24, RZ ;  /* 0x000000181918723e */ /* 0x000fe200048070ff */
[----:B------:R-:W-:Y:S01]  /*1950*/  IMAD.SHL.U32 R0, R0, 0x2, RZ ;  /* 0x0000000200007824 */ /* 0x000fe200078e00ff */
[----:B------:R-:W-:Y:S01]  /*1960*/  LOP3.LUT R2, R2, 0x1c00, RZ, 0xc0, !PT ;  /* 0x00001c0002027812 */ /* 0x000fe200078ec0ff */
[----:B------:R-:W-:Y:S01]  /*1970*/  UMOV UR9, UR19 ;  /* 0x0000001300097c82 */ /* 0x000fe20008000000 */
[----:B------:R-:W-:Y:S01]  /*1980*/  F2FP.SATFINITE.E4M3.F32.PACK_AB_MERGE_C R26, R27, R26, RZ ;  /* 0x0000001a1b1a723e */ /* 0x000fe200048070ff */
[----:B-1----:R-:W-:Y:S01]  /*1990*/  UMOV UR10, UR15 ;  /* 0x0000000f000a7c82 */ /* 0x002fe20008000000 */
[----:B------:R-:W-:-:S02]  /*19a0*/  LOP3.LUT R3, R2, 0x1c0, R3, 0xf8, !PT ;  /* 0x000001c002037812 */ /* 0x000fc400078ef803 */
[----:B------:R-:W-:Y:S02]  /*19b0*/  F2FP.SATFINITE.E4M3.F32.PACK_AB_MERGE_C R28, R29, R28, RZ ;  /* 0x0000001c1d1c723e */ /* 0x000fe400048070ff */
[----:B------:R-:W-:Y:S02]  /*19c0*/  LOP3.LUT R3, R3, 0x36, R0, 0xf8, !PT ;  /* 0x0000003603037812 */ /* 0x000fe400078ef800 */
[----:B------:R-:W-:Y:S02]  /*19d0*/  F2FP.SATFINITE.E4M3.F32.PACK_AB_MERGE_C R30, R31, R30, RZ ;  /* 0x0000001e1f1e723e */ /* 0x000fe400048070ff */
[----:B------:R-:W-:Y:S02]  /*19e0*/  F2FP.SATFINITE.E4M3.F32.PACK_AB_MERGE_C R32, R33, R32, RZ ;  /* 0x000000202120723e */ /* 0x000fe400048070ff */
[----:B------:R-:W-:Y:S02]  /*19f0*/  F2FP.SATFINITE.E4M3.F32.PACK_AB_MERGE_C R34, R35, R34, RZ ;  /* 0x000000222322723e */ /* 0x000fe400048070ff */
[----:B------:R-:W-:Y:S01]  /*1a00*/  F2FP.SATFINITE.E4M3.F32.PACK_AB_MERGE_C R36, R37, R36, RZ ;  /* 0x000000242524723e */ /* 0x000fe200048070ff */
[----:B------:R-:W1:Y:S02]  /*1a10*/  @!P2 SYNCS.CCTL.IV [UR8+0x3000] ;  /* 0x00300000ff00a9b1 */ /* 0x000e640008000008 */
[----:B-1----:R-:W-:Y:S01]  /*1a20*/  BAR.SYNC.DEFER_BLOCKING 0x0 ;  /* 0x0000000000007b1d */ /* 0x002fe20000010000 */
[----:B------:R-:W-:-:S02]  /*1a30*/  F2FP.SATFINITE.E4M3.F32.PACK_AB_MERGE_C R38, R39, R38, RZ ;  /* 0x000000262726723e */ /* 0x000fc400048070ff */
[----:B------:R-:W-:Y:S02]  /*1a40*/  ISETP.LT.U32.AND P0, PT, R7, 0x20, P0 ;  /* 0x000000200700780c */ /* 0x000fe40000701070 */
[----:B----4-:R-:W-:Y:S02]  /*1a50*/  LOP3.LUT R5, R3, 0x10, RZ, 0x3c, !PT ;  /* 0x0000001003057812 */ /* 0x010fe400078e3cff */
[----:B------:R-:W-:Y:S02]  /*1a60*/  F2FP.SATFINITE.E4M3.F32.PACK_AB_MERGE_C R40, R41, R40, RZ ;  /* 0x000000282928723e */ /* 0x000fe400048070ff */
[----:B------:R-:W-:Y:S02]  /*1a70*/  F2FP.SATFINITE.E4M3.F32.PACK_AB_MERGE_C R42, R43, R42, RZ ;  /* 0x0000002a2b2a723e */ /* 0x000fe400048070ff */
[----:B------:R-:W-:Y:S02]  /*1a80*/  F2FP.SATFINITE.E4M3.F32.PACK_AB_MERGE_C R44, R45, R44, RZ ;  /* 0x0000002c2d2c723e */ /* 0x000fe400048070ff */
[----:B------:R-:W-:-:S02]  /*1a90*/  F2FP.SATFINITE.E4M3.F32.PACK_AB_MERGE_C R46, R47, R46, RZ ;  /* 0x0000002e2f2e723e */ /* 0x000fc400048070ff */
[----:B------:R-:W-:Y:S01]  /*1aa0*/  LOP3.LUT R7, R3, 0x20, RZ, 0x3c, !PT ;  /* 0x0000002003077812 */ /* 0x000fe200078e3cff */
[----:B------:R-:W-:Y:S01]  /*1ab0*/  VOTEU.ANY UP0, P0 ;  /* 0x00000000003f7886 */ /* 0x000fe20000000100 */
[----:B------:R-:W-:Y:S01]  /*1ac0*/  F2FP.SATFINITE.E4M3.F32.PACK_AB_MERGE_C R48, R49, R48, RZ ;  /* 0x000000303130723e */ /* 0x000fe200048070ff */
[----:B------:R-:W-:Y:S01]  /*1ad0*/  VOTEU.ANY UP1, P0 ;  /* 0x00000000003f7886 */ /* 0x000fe20000020100 */
[----:B------:R-:W-:Y:S02]  /*1ae0*/  F2FP.SATFINITE.E4M3.F32.PACK_AB_MERGE_C R50, R51, R50, RZ ;  /* 0x000000323332723e */ /* 0x000fe400048070ff */
[----:B------:R-:W-:Y:S01]  /*1af0*/  F2FP.SATFINITE.E4M3.F32.PACK_AB_MERGE_C R52, R53, R52, RZ ;  /* 0x000000343534723e */ /* 0x000fe200048070ff */
[----:B------:R-:W-:Y:S01]  /*1b00*/  @UP0 UMOV UR6, UR24 ;  /* 0x0000001800060c82 */ /* 0x000fe20008000000 */
[----:B------:R-:W-:Y:S01]  /*1b10*/  F2FP.SATFINITE.E4M3.F32.PACK_AB_MERGE_C R54, R55, R54, RZ ;  /* 0x000000363736723e */ /* 0x000fe200048070ff */
[----:B------:R-:W1:Y:S01]  /*1b20*/  @!P2 SYNCS.CCTL.IV [UR8+0x3008] ;  /* 0x00300800ff00a9b1 */ /* 0x000e620008000008 */
[----:B------:R-:W-:Y:S01]  /*1b30*/  LOP3.LUT R9, R3, 0x30, RZ, 0x3c, !PT ;  /* 0x0000003003097812 */ /* 0x000fe200078e3cff */
[----:B-1----:R-:W-:Y:S01]  /*1b40*/  STS.U16 [R3+UR8], R24 ;  /* 0x0000001803007988 */ /* 0x002fe20008000408 */
[----:B------:R-:W-:-:S03]  /*1b50*/  @UP0 UMOV UR7, UR25 ;  /* 0x0000001900070c82 */ /* 0x000fc60008000000 */
[----:B------:R-:W-:Y:S04]  /*1b60*/  STS.U16 [R3+UR8+0x200], R26 ;  /* 0x0002001a03007988 */ /* 0x000fe80008000408 */
[----:B------:R-:W-:Y:S04]  /*1b70*/  STS.U16 [R3+UR8+0x8], R28 ;  /* 0x0000081c03007988 */ /* 0x000fe80008000408 */
[----:B------:R-:W-:Y:S04]  /*1b80*/  STS.U16 [R3+UR8+0x208], R30 ;  /* 0x0002081e03007988 */ /* 0x000fe80008000408 */
[----:B------:R-:W-:Y:S04]  /*1b90*/  STS.U16 [R5+UR8], R32 ;  /* 0x0000002005007988 */ /* 0x000fe80008000408 */
        /* <DEDUP_REMOVED lines=10> */
[----:B------:R-:W-:Y:S01]  /*1c40*/  STS.U16 [R9+UR8+0x208], R54 ;  /* 0x0002083609007988 */ /* 0x000fe20008000408 */
[----:B------:R1:W-:Y:S06]  /*1c50*/  MEMBAR.ALL.CTA ;  /* 0x0000000000007992 */ /* 0x0003ec0000008000 */
[----:B-1----:R-:W1:Y:S02]  /*1c60*/  FENCE.VIEW.ASYNC.S ;  /* 0x00000000000073c6 */ /* 0x002e640000000000 */
[----:B-1----:R-:W-:Y:S06]  /*1c70*/  BAR.SYNC.DEFER_BLOCKING 0x0 ;  /* 0x0000000000007b1d */ /* 0x002fec0000010000 */
[----:B------:R1:W-:Y:S01]  /*1c80*/  @UP1 UTMASTG.2D [UR8], [UR6] ;  /* 0x00000008060013b5 */ /* 0x0003e20008008000 */
[----:B------:R0:W-:Y:S01]  /*1c90*/  UTMACMDFLUSH ;  /* 0x00000000000079b7 */ /* 0x0001e20000000000 */
[----:B------:R-:W-:-:S04]  /*1ca0*/  DEPBAR.LE SB0, 0x0 ;  /* 0x000080000000791a */ /* 0x000fc80000000000 */
[----:B------:R-:W-:Y:S06]  /*1cb0*/  BAR.SYNC.DEFER_BLOCKING 0x0 ;  /* 0x0000000000007b1d */ /* 0x000fec0000010000 */
[----:B-1----:R-:W-:Y:S05]  /*1cc0*/  EXIT ;  /* 0x000000000000794d */ /* 0x002fea0003800000 */
.L_x_49:
[----:B------:R-:W1:Y:S02]  /*1cd0*/  SYNCS.PHASECHK.TRANS64.TRYWAIT P0, [UR20+0x3000], R2 ;  /* 0x00300002ff0075a7 */ /* 0x000e640008000154 */
[----:B-1----:R-:W-:Y:S05]  /*1ce0*/  @!P0 BRA `(.L_x_49) ;  /* 0xfffffffc00f88947 */ /* 0x002fea000383ffff */
[----:B------:R-:W-:Y:S05]  /*1cf0*/  BRA `(.L_x_51) ;  /* 0xfffffff800ac7947 */ /* 0x000fea000383ffff */
.L_x_52:
[----:B------:R-:W-:-:S00]  /*1d00*/  BRA `(.L_x_52) ;  /* 0xfffffffc00fc7947 */ /* 0x000fc0000383ffff */
[----:B------:R-:W-:-:S00]  /*1d10*/  NOP ;  /* 0x0000000000007918 */ /* 0x000fc00000000000 */
        /* <DEDUP_REMOVED lines=14> */
.L_x_53:


//--------------------- .nv.shared.gluon_wgmma    --------------------------
	.section	.nv.shared.gluon_wgmma,"aw",@nobits
	.sectionflags	@""
	.align	16
	.zero		1024


//--------------------- .nv.shared.reserved.0     --------------------------
	.section	.nv.shared.reserved.0,"aw",@nobits
	.weak		__nv_reservedSMEM_offset_0_alias
	.size		__nv_reservedSMEM_offset_0_alias, 0, 0
	.other		__nv_reservedSMEM_offset_0_alias,@"STO_CUDA_RESERVED_SHARED STV_DEFAULT"
__nv_reservedSMEM_offset_0_alias:
	.zero		0


//--------------------- .nv.constant0.gluon_wgmma --------------------------
	.section	.nv.constant0.gluon_wgmma,"a",@progbits
	.sectionflags	@""
	.align	4
.nv.constant0.gluon_wgmma:
	.zero		608


//--------------------- SYMBOLS --------------------------

	.type		.nv.reservedSmem.offset0,@object
	.size		.nv.reservedSmem.offset0,0x4
